	.target	sm_100a

	.elftype	@"ET_EXEC"


//--------------------- .note.nv.tkinfo           --------------------------
	.section	.note.nv.tkinfo,"",@"SHT_NOTE"
	.sectionflags	@"SHF_NOTE_NV_TKINFO"
	.tkinfo
        /*0018*/ 	.word	0x00000002
        /*0030*/ 	.string	""
        /*0030*/ 	.string	"ptxas"
        /*0030*/ 	.string	"Cuda compilation tools, release 13.0, V13.0.88"
        /*0030*/ 	.string	"Build cuda_13.0.r13.0/compiler.36424714_0"
        /*0030*/ 	.string	"-arch sm_100a -m 64 "



//--------------------- .note.nv.cuinfo           --------------------------
	.section	.note.nv.cuinfo,"",@"SHT_NOTE"
	.sectionflags	@"SHF_NOTE_NV_CUINFO"
        /*0018*/ 	.short	0x0002
        /*001a*/ 	.short	0x0064
        /*001c*/ 	.short	0x0082
	.zero		2


//--------------------- .nv.info                  --------------------------
	.section	.nv.info,"",@"SHT_CUDA_INFO"
	.align	4


	//----- nvinfo : EIATTR_REGCOUNT
	.align		4
        /*0000*/ 	.byte	0x04, 0x2f
        /*0002*/ 	.short	(.L_19 - .L_18)
	.align		4
.L_18:
        /*0004*/ 	.word	index@(_ZN7cutlass13device_kernelINS_4gemm6kernel13GemmUniversalIN4cute5tupleIJiiiiEEENS1_10collective13CollectiveMmaINS1_35MainloopSm100TmaUmmaWarpSpecializedILi13ELi2ELi4ENS5_IJNS4_1CILi2EEENSA_ILi1EEESC_EEEEENS5_IJNSA_ILi128EEESF_NSA_ILi64EEEEEENS_6half_tENS5_IJlSC_lEEESI_SJ_NS4_8TiledMMAINS4_8MMA_AtomIJNS4_26SM100_MMA_F16BF16_2x1SM_SSISI_SI_fLi128ELi128ELNS4_4UMMA5MajorE0ELSO_0ELNSN_7ScaleInE0ELSP_0EEEEEENS4_6LayoutINS5_IJSC_SC_SC_EEENS5_IJNSA_ILi0EEESU_SU_EEEEENS5_IJNS4_10UnderscoreESX_SX_EEEEENS4_18SM100_TMA_2SM_LOADENS4_14ComposedLayoutINS4_7SwizzleILi3ELi4ELi3EEENS4_18smem_ptr_flag_bitsILi16EEENSS_INS5_IJNSA_ILi8EEESG_EEENS5_IJSG_SC_EEEEEEEvNS4_8identityES10_S1A_vS1B_EENS_8epilogue10collective18CollectiveEpilogueINS1D_23Sm100TmaWarpSpecializedILi4ELi2ELi16ELb1ELb0EEEJNS5_IJSG_SF_SG_EEENS5_IJNSS_ISG_SC_EENSS_INS5_IJNSA_ILi16EEESB_EEENS5_IJSC_SG_EEEEEEEESI_SJ_SI_SJ_NS1D_6fusion15FusionCallbacksIS1H_NS1P_13LinCombEltActINS1D_6thread4SiLuESI_fSI_fLNS_15FloatRoundStyleE2EEES1I_S1O_JEEENS4_5SM1004TMEM4LOAD26SM100_TMEM_LOAD_32dp32b16xENS4_13SM90_TMA_LOADENS11_INS12_ILi1ELi4ELi3EEES15_NSS_INS5_IJS16_S1K_EEENS5_IJS1K_SC_EEEEEEENS4_39AutoVectorizingCopyWithAssumedAlignmentILi128EEENS4_14SM90_TMA_STOREES26_S28_S28_EEEvvEEEEvNT_6ParamsE)
        /*0008*/ 	.word	0x00000076


	//----- nvinfo : EIATTR_FRAME_SIZE
	.align		4
.L_19:
        /*000c*/ 	.byte	0x04, 0x11
        /*000e*/ 	.short	(.L_21 - .L_20)
	.align		4
.L_20:
        /*0010*/ 	.word	index@($__internal_3_$__cuda_sm20_rcp_rn_f32_slowpath)
        /*0014*/ 	.word	0x00000000


	//----- nvinfo : EIATTR_FRAME_SIZE
	.align		4
.L_21:
        /*0018*/ 	.byte	0x04, 0x11
        /*001a*/ 	.short	(.L_23 - .L_22)
	.align		4
.L_22:
        /*001c*/ 	.word	index@($__internal_2_$__cuda_sm10x_tcgen05_guardrail_trap_unallocated_columns_being_dealloced)
        /*0020*/ 	.word	0x00000000


	//----- nvinfo : EIATTR_FRAME_SIZE
	.align		4
.L_23:
        /*0024*/ 	.byte	0x04, 0x11
        /*0026*/ 	.short	(.L_25 - .L_24)
	.align		4
.L_24:
        /*0028*/ 	.word	index@($__internal_1_$__cuda_sm10x_tcgen05_guardrail_trap_phase_invalid_during_alloc)
        /*002c*/ 	.word	0x00000000


	//----- nvinfo : EIATTR_FRAME_SIZE
	.align		4
.L_25:
        /*0030*/ 	.byte	0x04, 0x11
        /*0032*/ 	.short	(.L_27 - .L_26)
	.align		4
.L_26:
        /*0034*/ 	.word	index@($__internal_0_$__cuda_sm10x_tcgen05_guardrail_trap_col_being_dealloced_not_returned_by_alloc)
        /*0038*/ 	.word	0x00000000


	//----- nvinfo : EIATTR_FRAME_SIZE
	.align		4
.L_27:
        /*003c*/ 	.byte	0x04, 0x11
        /*003e*/ 	.short	(.L_29 - .L_28)
	.align		4
.L_28:
        /*0040*/ 	.word	index@(_ZN7cutlass13device_kernelINS_4gemm6kernel13GemmUniversalIN4cute5tupleIJiiiiEEENS1_10collective13CollectiveMmaINS1_35MainloopSm100TmaUmmaWarpSpecializedILi13ELi2ELi4ENS5_IJNS4_1CILi2EEENSA_ILi1EEESC_EEEEENS5_IJNSA_ILi128EEESF_NSA_ILi64EEEEEENS_6half_tENS5_IJlSC_lEEESI_SJ_NS4_8TiledMMAINS4_8MMA_AtomIJNS4_26SM100_MMA_F16BF16_2x1SM_SSISI_SI_fLi128ELi128ELNS4_4UMMA5MajorE0ELSO_0ELNSN_7ScaleInE0ELSP_0EEEEEENS4_6LayoutINS5_IJSC_SC_SC_EEENS5_IJNSA_ILi0EEESU_SU_EEEEENS5_IJNS4_10UnderscoreESX_SX_EEEEENS4_18SM100_TMA_2SM_LOADENS4_14ComposedLayoutINS4_7SwizzleILi3ELi4ELi3EEENS4_18smem_ptr_flag_bitsILi16EEENSS_INS5_IJNSA_ILi8EEESG_EEENS5_IJSG_SC_EEEEEEEvNS4_8identityES10_S1A_vS1B_EENS_8epilogue10collective18CollectiveEpilogueINS1D_23Sm100TmaWarpSpecializedILi4ELi2ELi16ELb1ELb0EEEJNS5_IJSG_SF_SG_EEENS5_IJNSS_ISG_SC_EENSS_INS5_IJNSA_ILi16EEESB_EEENS5_IJSC_SG_EEEEEEEESI_SJ_SI_SJ_NS1D_6fusion15FusionCallbacksIS1H_NS1P_13LinCombEltActINS1D_6thread4SiLuESI_fSI_fLNS_15FloatRoundStyleE2EEES1I_S1O_JEEENS4_5SM1004TMEM4LOAD26SM100_TMEM_LOAD_32dp32b16xENS4_13SM90_TMA_LOADENS11_INS12_ILi1ELi4ELi3EEES15_NSS_INS5_IJS16_S1K_EEENS5_IJS1K_SC_EEEEEEENS4_39AutoVectorizingCopyWithAssumedAlignmentILi128EEENS4_14SM90_TMA_STOREES26_S28_S28_EEEvvEEEEvNT_6ParamsE)
        /*0044*/ 	.word	0x00000000


	//----- nvinfo : EIATTR_MIN_STACK_SIZE
	.align		4
.L_29:
        /*0048*/ 	.byte	0x04, 0x12
        /*004a*/ 	.short	(.L_31 - .L_30)
	.align		4
.L_30:
        /*004c*/ 	.word	index@(_ZN7cutlass13device_kernelINS_4gemm6kernel13GemmUniversalIN4cute5tupleIJiiiiEEENS1_10collective13CollectiveMmaINS1_35MainloopSm100TmaUmmaWarpSpecializedILi13ELi2ELi4ENS5_IJNS4_1CILi2EEENSA_ILi1EEESC_EEEEENS5_IJNSA_ILi128EEESF_NSA_ILi64EEEEEENS_6half_tENS5_IJlSC_lEEESI_SJ_NS4_8TiledMMAINS4_8MMA_AtomIJNS4_26SM100_MMA_F16BF16_2x1SM_SSISI_SI_fLi128ELi128ELNS4_4UMMA5MajorE0ELSO_0ELNSN_7ScaleInE0ELSP_0EEEEEENS4_6LayoutINS5_IJSC_SC_SC_EEENS5_IJNSA_ILi0EEESU_SU_EEEEENS5_IJNS4_10UnderscoreESX_SX_EEEEENS4_18SM100_TMA_2SM_LOADENS4_14ComposedLayoutINS4_7SwizzleILi3ELi4ELi3EEENS4_18smem_ptr_flag_bitsILi16EEENSS_INS5_IJNSA_ILi8EEESG_EEENS5_IJSG_SC_EEEEEEEvNS4_8identityES10_S1A_vS1B_EENS_8epilogue10collective18CollectiveEpilogueINS1D_23Sm100TmaWarpSpecializedILi4ELi2ELi16ELb1ELb0EEEJNS5_IJSG_SF_SG_EEENS5_IJNSS_ISG_SC_EENSS_INS5_IJNSA_ILi16EEESB_EEENS5_IJSC_SG_EEEEEEEESI_SJ_SI_SJ_NS1D_6fusion15FusionCallbacksIS1H_NS1P_13LinCombEltActINS1D_6thread4SiLuESI_fSI_fLNS_15FloatRoundStyleE2EEES1I_S1O_JEEENS4_5SM1004TMEM4LOAD26SM100_TMEM_LOAD_32dp32b16xENS4_13SM90_TMA_LOADENS11_INS12_ILi1ELi4ELi3EEES15_NSS_INS5_IJS16_S1K_EEENS5_IJS1K_SC_EEEEEEENS4_39AutoVectorizingCopyWithAssumedAlignmentILi128EEENS4_14SM90_TMA_STOREES26_S28_S28_EEEvvEEEEvNT_6ParamsE)
        /*0050*/ 	.word	0x00000000
.L_31:


//--------------------- .nv.compat                --------------------------
	.section	.nv.compat,"",@"SHT_CUDA_COMPAT_INFO"
	.align	4
        /*0000*/ 	.byte	0x02, 0x09, 0x01, 0x00, 0x02, 0x02, 0x02, 0x00, 0x02, 0x05, 0x05, 0x00, 0x03, 0x07, 0x01, 0x01
        /*0010*/ 	.byte	0x02, 0x03, 0x01, 0x00, 0x02, 0x06, 0x01, 0x00, 0x04, 0x0b, 0x08, 0x00, 0x09, 0x00, 0x00, 0x00
        /*0020*/ 	.byte	0x00, 0x00, 0x00, 0x00


//--------------------- .nv.info._ZN7cutlass13device_kernelINS_4gemm6kernel13GemmUniversalIN4cute5tupleIJiiiiEEENS1_10collective13CollectiveMmaINS1_35MainloopSm100TmaUmmaWarpSpecializedILi13ELi2ELi4ENS5_IJNS4_1CILi2EEENSA_ILi1EEESC_EEEEENS5_IJNSA_ILi128EEESF_NSA_ILi64EEEEEENS_6half_tENS5_IJlSC_lEEESI_SJ_NS4_8TiledMMAINS4_8MMA_AtomIJNS4_26SM100_MMA_F16BF16_2x1SM_SSISI_SI_fLi128ELi128ELNS4_4UMMA5MajorE0ELSO_0ELNSN_7ScaleInE0ELSP_0EEEEEENS4_6LayoutINS5_IJSC_SC_SC_EEENS5_IJNSA_ILi0EEESU_SU_EEEEENS5_IJNS4_10UnderscoreESX_SX_EEEEENS4_18SM100_TMA_2SM_LOADENS4_14ComposedLayoutINS4_7SwizzleILi3ELi4ELi3EEENS4_18smem_ptr_flag_bitsILi16EEENSS_INS5_IJNSA_ILi8EEESG_EEENS5_IJSG_SC_EEEEEEEvNS4_8identityES10_S1A_vS1B_EENS_8epilogue10collective18CollectiveEpilogueINS1D_23Sm100TmaWarpSpecializedILi4ELi2ELi16ELb1ELb0EEEJNS5_IJSG_SF_SG_EEENS5_IJNSS_ISG_SC_EENSS_INS5_IJNSA_ILi16EEESB_EEENS5_IJSC_SG_EEEEEEEESI_SJ_SI_SJ_NS1D_6fusion15FusionCallbacksIS1H_NS1P_13LinCombEltActINS1D_6thread4SiLuESI_fSI_fLNS_15FloatRoundStyleE2EEES1I_S1O_JEEENS4_5SM1004TMEM4LOAD26SM100_TMEM_LOAD_32dp32b16xENS4_13SM90_TMA_LOADENS11_INS12_ILi1ELi4ELi3EEES15_NSS_INS5_IJS16_S1K_EEENS5_IJS1K_SC_EEEEEEENS4_39AutoVectorizingCopyWithAssumedAlignmentILi128EEENS4_14SM90_TMA_STOREES26_S28_S28_EEEvvEEEEvNT_6ParamsE --------------------------
	.section	.nv.info._ZN7cutlass13device_kernelINS_4gemm6kernel13GemmUniversalIN4cute5tupleIJiiiiEEENS1_10collective13CollectiveMmaINS1_35MainloopSm100TmaUmmaWarpSpecializedILi13ELi2ELi4ENS5_IJNS4_1CILi2EEENSA_ILi1EEESC_EEEEENS5_IJNSA_ILi128EEESF_NSA_ILi64EEEEEENS_6half_tENS5_IJlSC_lEEESI_SJ_NS4_8TiledMMAINS4_8MMA_AtomIJNS4_26SM100_MMA_F16BF16_2x1SM_SSISI_SI_fLi128ELi128ELNS4_4UMMA5MajorE0ELSO_0ELNSN_7ScaleInE0ELSP_0EEEEEENS4_6LayoutINS5_IJSC_SC_SC_EEENS5_IJNSA_ILi0EEESU_SU_EEEEENS5_IJNS4_10UnderscoreESX_SX_EEEEENS4_18SM100_TMA_2SM_LOADENS4_14ComposedLayoutINS4_7SwizzleILi3ELi4ELi3EEENS4_18smem_ptr_flag_bitsILi16EEENSS_INS5_IJNSA_ILi8EEESG_EEENS5_IJSG_SC_EEEEEEEvNS4_8identityES10_S1A_vS1B_EENS_8epilogue10collective18CollectiveEpilogueINS1D_23Sm100TmaWarpSpecializedILi4ELi2ELi16ELb1ELb0EEEJNS5_IJSG_SF_SG_EEENS5_IJNSS_ISG_SC_EENSS_INS5_IJNSA_ILi16EEESB_EEENS5_IJSC_SG_EEEEEEEESI_SJ_SI_SJ_NS1D_6fusion15FusionCallbacksIS1H_NS1P_13LinCombEltActINS1D_6thread4SiLuESI_fSI_fLNS_15FloatRoundStyleE2EEES1I_S1O_JEEENS4_5SM1004TMEM4LOAD26SM100_TMEM_LOAD_32dp32b16xENS4_13SM90_TMA_LOADENS11_INS12_ILi1ELi4ELi3EEES15_NSS_INS5_IJS16_S1K_EEENS5_IJS1K_SC_EEEEEEENS4_39AutoVectorizingCopyWithAssumedAlignmentILi128EEENS4_14SM90_TMA_STOREES26_S28_S28_EEEvvEEEEvNT_6ParamsE,"",@"SHT_CUDA_INFO"
	.sectionflags	@""
	.align	4


	//----- nvinfo : EIATTR_CUDA_API_VERSION
	.align		4
        /*0000*/ 	.byte	0x04, 0x37
        /*0002*/ 	.short	(.L_33 - .L_32)
.L_32:
        /*0004*/ 	.word	0x00000082


	//----- nvinfo : EIATTR_KPARAM_INFO
	.align		4
.L_33:
        /*0008*/ 	.byte	0x04, 0x17
        /*000a*/ 	.short	(.L_35 - .L_34)
.L_34:
        /*000c*/ 	.word	0x00000000
        /*0010*/ 	.short	0x0000
        /*0012*/ 	.short	0x0000
        /*0014*/ 	.byte	0x00, 0xf0, 0x01, 0x20


	//----- nvinfo : EIATTR_AT_ENTRY_FRAGMENTS
	.align		4
.L_35:
        /*0018*/ 	.byte	0x04, 0x4f
        /*001a*/ 	.short	(.L_37 - .L_36)


	//   ....[0]....
.L_36:
        /*001c*/ 	.word	0x00000007


	//----- nvinfo : EIATTR_RESERVED_SMEM_USED
	.align		4
.L_37:
        /*0020*/ 	.byte	0x01, 0x41
	.zero		2


	//----- nvinfo : EIATTR_SPARSE_MMA_MASK
	.align		4
        /*0024*/ 	.byte	0x03, 0x50
        /*0026*/ 	.short	0x0000


	//----- nvinfo : EIATTR_TCGEN05_2CTA_USED
	.align		4
        /*0028*/ 	.byte	0x01, 0x52
	.zero		2


	//----- nvinfo : EIATTR_MAXREG_COUNT
	.align		4
        /*002c*/ 	.byte	0x03, 0x1b
        /*002e*/ 	.short	0x00ff


	//----- nvinfo : EIATTR_NUM_BARRIERS
	.align		4
        /*0030*/ 	.byte	0x02, 0x4c
        /*0032*/ 	.byte	0x07
	.zero		1


	//----- nvinfo : EIATTR_EXTERNS
	.align		4
        /*0034*/ 	.byte	0x04, 0x0f
        /*0036*/ 	.short	(.L_39 - .L_38)


	//   ....[0]....
	.align		4
.L_38:
        /*0038*/ 	.word	index@(__assertfail)


	//----- nvinfo : EIATTR_MERCURY_ISA_VERSION
	.align		4
.L_39:
        /*003c*/ 	.byte	0x03, 0x5f
        /*003e*/ 	.short	0x0101


	//----- nvinfo : EIATTR_INT_WARP_WIDE_INSTR_OFFSETS
	.align		4
        /*0040*/ 	.byte	0x04, 0x31
        /*0042*/ 	.short	(.L_41 - .L_40)


	//   ....[0]....
.L_40:
        /*0044*/ 	.word	0x00000e30


	//   ....[1]....
        /*0048*/ 	.word	0x00000ed0


	//   ....[2]....
        /*004c*/ 	.word	0x000021e0


	//   ....[3]....
        /*0050*/ 	.word	0x000045d0


	//   ....[4]....
        /*0054*/ 	.word	0x000045f0


	//   ....[5]....
        /*0058*/ 	.word	0x00004620


	//   ....[6]....
        /*005c*/ 	.word	0x00004f60


	//   ....[7]....
        /*0060*/ 	.word	0x00004f80


	//   ....[8]....
        /*0064*/ 	.word	0x00005070


	//   ....[9]....
        /*0068*/ 	.word	0x00005130


	//   ....[10]....
        /*006c*/ 	.word	0x00005150


	//   ....[11]....
        /*0070*/ 	.word	0x00005240


	//   ....[12]....
        /*0074*/ 	.word	0x00005310


	//   ....[13]....
        /*0078*/ 	.word	0x00005330


	//   ....[14]....
        /*007c*/ 	.word	0x00005460


	//   ....[15]....
        /*0080*/ 	.word	0x000055e0


	//   ....[16]....
        /*0084*/ 	.word	0x000055f0


	//   ....[17]....
        /*0088*/ 	.word	0x00005780


	//   ....[18]....
        /*008c*/ 	.word	0x000066d0


	//----- nvinfo : EIATTR_COOP_GROUP_MASK_REGIDS
	.align		4
.L_41:
        /*0090*/ 	.byte	0x04, 0x29
        /*0092*/ 	.short	(.L_43 - .L_42)


	//   ....[0]....
.L_42:
        /*0094*/ 	.word	0xffffffff


	//   ....[1]....
        /*0098*/ 	.word	0xffffffff


	//   ....[2]....
        /*009c*/ 	.word	0xffffffff


	//   ....[3]....
        /*00a0*/ 	.word	0xffffffff


	//   ....[4]....
        /*00a4*/ 	.word	0xffffffff


	//   ....[5]....
        /*00a8*/ 	.word	0xffffffff


	//   ....[6]....
        /*00ac*/ 	.word	0xffffffff


	//   ....[7]....
        /*00b0*/ 	.word	0xffffffff


	//   ....[8]....
        /*00b4*/ 	.word	0xffffffff


	//   ....[9]....
        /*00b8*/ 	.word	0xffffffff


	//   ....[10]....
        /*00bc*/ 	.word	0xffffffff


	//   ....[11]....
        /*00c0*/ 	.word	0xffffffff


	//   ....[12]....
        /*00c4*/ 	.word	0xffffffff


	//   ....[13]....
        /*00c8*/ 	.word	0xffffffff


	//----- nvinfo : EIATTR_COOP_GROUP_INSTR_OFFSETS
	.align		4
.L_43:
        /*00cc*/ 	.byte	0x04, 0x28
        /*00ce*/ 	.short	(.L_45 - .L_44)


	//   ....[0]....
.L_44:
        /*00d0*/ 	.word	0x000000c0


	//   ....[1]....
        /*00d4*/ 	.word	0x000004d0


	//   ....[2]....
        /*00d8*/ 	.word	0x000007a0


	//   ....[3]....
        /*00dc*/ 	.word	0x00000930


	//   ....[4]....
        /*00e0*/ 	.word	0x00000a20


	//   ....[5]....
        /*00e4*/ 	.word	0x00000b80


	//   ....[6]....
        /*00e8*/ 	.word	0x00000d10


	//   ....[7]....
        /*00ec*/ 	.word	0x00000f50


	//   ....[8]....
        /*00f0*/ 	.word	0x000020c0


	//   ....[9]....
        /*00f4*/ 	.word	0x000033b0


	//   ....[10]....
        /*00f8*/ 	.word	0x00003880


	//   ....[11]....
        /*00fc*/ 	.word	0x000038b0


	//   ....[12]....
        /*0100*/ 	.word	0x000044d0


	//   ....[13]....
        /*0104*/ 	.word	0x000046e0


	//----- nvinfo : EIATTR_VRC_CTA_INIT_COUNT
	.align		4
.L_45:
        /*0108*/ 	.byte	0x02, 0x4a
        /*010a*/ 	.byte	0x80
	.zero		1


	//----- nvinfo : EIATTR_SYSCALL_OFFSETS
	.align		4
        /*010c*/ 	.byte	0x04, 0x46
        /*010e*/ 	.short	(.L_47 - .L_46)


	//   ....[0]....
.L_46:
        /*0110*/ 	.word	0x000061b0


	//   ....[1]....
        /*0114*/ 	.word	0x000062a0


	//   ....[2]....
        /*0118*/ 	.word	0x00006bc0


	//----- nvinfo : EIATTR_MBARRIER_INSTR_OFFSETS
	.align		4
.L_47:
        /*011c*/ 	.byte	0x04, 0x39
        /*011e*/ 	.short	(.L_49 - .L_48)


	//   ....[0]....
.L_48:
        /*0120*/ 	.word	0x000005e0
        /*0124*/ 	.word	0x000000ff
        /*0128*/ 	.word	0x00000000
        /*012c*/ 	.short	0x0100
        /*012e*/ 	.byte	0x08
	.zero		1


	//   ....[1]....
        /*0130*/ 	.word	0x000005f0
        /*0134*/ 	.word	0x000000ff
        /*0138*/ 	.word	0x00000068
        /*013c*/ 	.short	0x0100
        /*013e*/ 	.byte	0x08
	.zero		1


	//   ....[2]....
        /*0140*/ 	.word	0x00000600
        /*0144*/ 	.word	0x000000ff
        /*0148*/ 	.word	0x00000008
        /*014c*/ 	.short	0x0100
        /*014e*/ 	.byte	0x08
	.zero		1


	//   ....[3]....
        /*0150*/ 	.word	0x00000610
        /*0154*/ 	.word	0x000000ff
        /*0158*/ 	.word	0x00000070
        /*015c*/ 	.short	0x0100
        /*015e*/ 	.byte	0x08
	.zero		1


	//   ....[4]....
        /*0160*/ 	.word	0x00000620
        /*0164*/ 	.word	0x000000ff
        /*0168*/ 	.word	0x00000010
        /*016c*/ 	.short	0x0100
        /*016e*/ 	.byte	0x08
	.zero		1


	//   ....[5]....
        /*0170*/ 	.word	0x00000630
        /*0174*/ 	.word	0x000000ff
        /*0178*/ 	.word	0x00000078
        /*017c*/ 	.short	0x0100
        /*017e*/ 	.byte	0x08
	.zero		1


	//   ....[6]....
        /*0180*/ 	.word	0x00000640
        /*0184*/ 	.word	0x000000ff
        /*0188*/ 	.word	0x00000018
        /*018c*/ 	.short	0x0100
        /*018e*/ 	.byte	0x08
	.zero		1


	//   ....[7]....
        /*0190*/ 	.word	0x00000650
        /*0194*/ 	.word	0x000000ff
        /*0198*/ 	.word	0x00000080
        /*019c*/ 	.short	0x0100
        /*019e*/ 	.byte	0x08
	.zero		1


	//   ....[8]....
        /*01a0*/ 	.word	0x00000660
        /*01a4*/ 	.word	0x000000ff
        /*01a8*/ 	.word	0x00000020
        /*01ac*/ 	.short	0x0100
        /*01ae*/ 	.byte	0x08
	.zero		1


	//   ....[9]....
        /*01b0*/ 	.word	0x00000670
        /*01b4*/ 	.word	0x000000ff
        /*01b8*/ 	.word	0x00000088
        /*01bc*/ 	.short	0x0100
        /*01be*/ 	.byte	0x08
	.zero		1


	//   ....[10]....
        /*01c0*/ 	.word	0x00000680
        /*01c4*/ 	.word	0x000000ff
        /*01c8*/ 	.word	0x00000028
        /*01cc*/ 	.short	0x0100
        /*01ce*/ 	.byte	0x08
	.zero		1


	//   ....[11]....
        /*01d0*/ 	.word	0x00000690
        /*01d4*/ 	.word	0x000000ff
        /*01d8*/ 	.word	0x00000090
        /*01dc*/ 	.short	0x0100
        /*01de*/ 	.byte	0x08
	.zero		1


	//   ....[12]....
        /*01e0*/ 	.word	0x000006a0
        /*01e4*/ 	.word	0x000000ff
        /*01e8*/ 	.word	0x00000030
        /*01ec*/ 	.short	0x0100
        /*01ee*/ 	.byte	0x08
	.zero		1


	//   ....[13]....
        /*01f0*/ 	.word	0x000006b0
        /*01f4*/ 	.word	0x000000ff
        /*01f8*/ 	.word	0x00000098
        /*01fc*/ 	.short	0x0100
        /*01fe*/ 	.byte	0x08
	.zero		1


	//   ....[14]....
        /*0200*/ 	.word	0x000006c0
        /*0204*/ 	.word	0x000000ff
        /*0208*/ 	.word	0x00000038
        /*020c*/ 	.short	0x0100
        /*020e*/ 	.byte	0x08
	.zero		1


	//   ....[15]....
        /*0210*/ 	.word	0x000006d0
        /*0214*/ 	.word	0x000000ff
        /*0218*/ 	.word	0x000000a0
        /*021c*/ 	.short	0x0100
        /*021e*/ 	.byte	0x08
	.zero		1


	//   ....[16]....
        /*0220*/ 	.word	0x000006e0
        /*0224*/ 	.word	0x000000ff
        /*0228*/ 	.word	0x00000040
        /*022c*/ 	.short	0x0100
        /*022e*/ 	.byte	0x08
	.zero		1


	//   ....[17]....
        /*0230*/ 	.word	0x000006f0
        /*0234*/ 	.word	0x000000ff
        /*0238*/ 	.word	0x000000a8
        /*023c*/ 	.short	0x0100
        /*023e*/ 	.byte	0x08
	.zero		1


	//   ....[18]....
        /*0240*/ 	.word	0x00000700
        /*0244*/ 	.word	0x000000ff
        /*0248*/ 	.word	0x00000048
        /*024c*/ 	.short	0x0100
        /*024e*/ 	.byte	0x08
	.zero		1


	//   ....[19]....
        /*0250*/ 	.word	0x00000710
        /*0254*/ 	.word	0x000000ff
        /*0258*/ 	.word	0x000000b0
        /*025c*/ 	.short	0x0100
        /*025e*/ 	.byte	0x08
	.zero		1


	//   ....[20]....
        /*0260*/ 	.word	0x00000720
        /*0264*/ 	.word	0x000000ff
        /*0268*/ 	.word	0x00000050
        /*026c*/ 	.short	0x0100
        /*026e*/ 	.byte	0x08
	.zero		1


	//   ....[21]....
        /*0270*/ 	.word	0x00000730
        /*0274*/ 	.word	0x000000ff
        /*0278*/ 	.word	0x000000b8
        /*027c*/ 	.short	0x0100
        /*027e*/ 	.byte	0x08
	.zero		1


	//   ....[22]....
        /*0280*/ 	.word	0x00000740
        /*0284*/ 	.word	0x000000ff
        /*0288*/ 	.word	0x00000058
        /*028c*/ 	.short	0x0100
        /*028e*/ 	.byte	0x08
	.zero		1


	//   ....[23]....
        /*0290*/ 	.word	0x00000750
        /*0294*/ 	.word	0x000000ff
        /*0298*/ 	.word	0x000000c0
        /*029c*/ 	.short	0x0100
        /*029e*/ 	.byte	0x08
	.zero		1


	//   ....[24]....
        /*02a0*/ 	.word	0x00000760
        /*02a4*/ 	.word	0x000000ff
        /*02a8*/ 	.word	0x00000060
        /*02ac*/ 	.short	0x0100
        /*02ae*/ 	.byte	0x08
	.zero		1


	//   ....[25]....
        /*02b0*/ 	.word	0x00000770
        /*02b4*/ 	.word	0x000000ff
        /*02b8*/ 	.word	0x000000c8
        /*02bc*/ 	.short	0x0100
        /*02be*/ 	.byte	0x08
	.zero		1


	//   ....[26]....
        /*02c0*/ 	.word	0x000008a0
        /*02c4*/ 	.word	0x000000ff
        /*02c8*/ 	.word	0x000000d0
        /*02cc*/ 	.short	0x0100
        /*02ce*/ 	.byte	0x09
	.zero		1


	//   ....[27]....
        /*02d0*/ 	.word	0x000008b0
        /*02d4*/ 	.word	0x000000ff
        /*02d8*/ 	.word	0x000000f0
        /*02dc*/ 	.short	0x0100
        /*02de*/ 	.byte	0x09
	.zero		1


	//   ....[28]....
        /*02e0*/ 	.word	0x000008c0
        /*02e4*/ 	.word	0x000000ff
        /*02e8*/ 	.word	0x000000d8
        /*02ec*/ 	.short	0x0100
        /*02ee*/ 	.byte	0x09
	.zero		1


	//   ....[29]....
        /*02f0*/ 	.word	0x000008d0
        /*02f4*/ 	.word	0x000000ff
        /*02f8*/ 	.word	0x000000f8
        /*02fc*/ 	.short	0x0100
        /*02fe*/ 	.byte	0x09
	.zero		1


	//   ....[30]....
        /*0300*/ 	.word	0x000008e0
        /*0304*/ 	.word	0x000000ff
        /*0308*/ 	.word	0x000000e0
        /*030c*/ 	.short	0x0100
        /*030e*/ 	.byte	0x09
	.zero		1


	//   ....[31]....
        /*0310*/ 	.word	0x000008f0
        /*0314*/ 	.word	0x000000ff
        /*0318*/ 	.word	0x00000100
        /*031c*/ 	.short	0x0100
        /*031e*/ 	.byte	0x09
	.zero		1


	//   ....[32]....
        /*0320*/ 	.word	0x00000900
        /*0324*/ 	.word	0x000000ff
        /*0328*/ 	.word	0x000000e8
        /*032c*/ 	.short	0x0100
        /*032e*/ 	.byte	0x09
	.zero		1


	//   ....[33]....
        /*0330*/ 	.word	0x00000910
        /*0334*/ 	.word	0x000000ff
        /*0338*/ 	.word	0x00000108
        /*033c*/ 	.short	0x0100
        /*033e*/ 	.byte	0x09
	.zero		1


	//   ....[34]....
        /*0340*/ 	.word	0x000009f0
        /*0344*/ 	.word	0x000000ff
        /*0348*/ 	.word	0x00000110
        /*034c*/ 	.short	0x0100
        /*034e*/ 	.byte	0x08
	.zero		1


	//   ....[35]....
        /*0350*/ 	.word	0x00000a00
        /*0354*/ 	.word	0x000000ff
        /*0358*/ 	.word	0x00000118
        /*035c*/ 	.short	0x0100
        /*035e*/ 	.byte	0x08
	.zero		1


	//   ....[36]....
        /*0360*/ 	.word	0x00000b30
        /*0364*/ 	.word	0x000000ff
        /*0368*/ 	.word	0x00000120
        /*036c*/ 	.short	0x0100
        /*036e*/ 	.byte	0x08
	.zero		1


	//   ....[37]....
        /*0370*/ 	.word	0x00000b40
        /*0374*/ 	.word	0x000000ff
        /*0378*/ 	.word	0x00000130
        /*037c*/ 	.short	0x0100
        /*037e*/ 	.byte	0x08
	.zero		1


	//   ....[38]....
        /*0380*/ 	.word	0x00000b50
        /*0384*/ 	.word	0x000000ff
        /*0388*/ 	.word	0x00000128
        /*038c*/ 	.short	0x0100
        /*038e*/ 	.byte	0x08
	.zero		1


	//   ....[39]....
        /*0390*/ 	.word	0x00000b60
        /*0394*/ 	.word	0x000000ff
        /*0398*/ 	.word	0x00000138
        /*039c*/ 	.short	0x0100
        /*039e*/ 	.byte	0x08
	.zero		1


	//   ....[40]....
        /*03a0*/ 	.word	0x00000c80
        /*03a4*/ 	.word	0x000000ff
        /*03a8*/ 	.word	0x00000140
        /*03ac*/ 	.short	0x0100
        /*03ae*/ 	.byte	0x09
	.zero		1


	//   ....[41]....
        /*03b0*/ 	.word	0x00000c90
        /*03b4*/ 	.word	0x000000ff
        /*03b8*/ 	.word	0x00000160
        /*03bc*/ 	.short	0x0100
        /*03be*/ 	.byte	0x09
	.zero		1


	//   ....[42]....
        /*03c0*/ 	.word	0x00000ca0
        /*03c4*/ 	.word	0x000000ff
        /*03c8*/ 	.word	0x00000148
        /*03cc*/ 	.short	0x0100
        /*03ce*/ 	.byte	0x09
	.zero		1


	//   ....[43]....
        /*03d0*/ 	.word	0x00000cb0
        /*03d4*/ 	.word	0x000000ff
        /*03d8*/ 	.word	0x00000168
        /*03dc*/ 	.short	0x0100
        /*03de*/ 	.byte	0x09
	.zero		1


	//   ....[44]....
        /*03e0*/ 	.word	0x00000cc0
        /*03e4*/ 	.word	0x000000ff
        /*03e8*/ 	.word	0x00000150
        /*03ec*/ 	.short	0x0100
        /*03ee*/ 	.byte	0x09
	.zero		1


	//   ....[45]....
        /*03f0*/ 	.word	0x00000cd0
        /*03f4*/ 	.word	0x000000ff
        /*03f8*/ 	.word	0x00000170
        /*03fc*/ 	.short	0x0100
        /*03fe*/ 	.byte	0x09
	.zero		1


	//   ....[46]....
        /*0400*/ 	.word	0x00000ce0
        /*0404*/ 	.word	0x000000ff
        /*0408*/ 	.word	0x00000158
        /*040c*/ 	.short	0x0100
        /*040e*/ 	.byte	0x09
	.zero		1


	//   ....[47]....
        /*0410*/ 	.word	0x00000cf0
        /*0414*/ 	.word	0x000000ff
        /*0418*/ 	.word	0x00000178
        /*041c*/ 	.short	0x0100
        /*041e*/ 	.byte	0x09
	.zero		1


	//   ....[48]....
        /*0420*/ 	.word	0x00000de0
        /*0424*/ 	.word	0x000000ff
        /*0428*/ 	.word	0x00000180
        /*042c*/ 	.short	0x0100
        /*042e*/ 	.byte	0x08
	.zero		1


	//   ....[49]....
        /*0430*/ 	.word	0x00000df0
        /*0434*/ 	.word	0x000000ff
        /*0438*/ 	.word	0x00000190
        /*043c*/ 	.short	0x0100
        /*043e*/ 	.byte	0x08
	.zero		1


	//   ....[50]....
        /*0440*/ 	.word	0x00000e00
        /*0444*/ 	.word	0x000000ff
        /*0448*/ 	.word	0x00000188
        /*044c*/ 	.short	0x0100
        /*044e*/ 	.byte	0x08
	.zero		1


	//   ....[51]....
        /*0450*/ 	.word	0x00000e10
        /*0454*/ 	.word	0x000000ff
        /*0458*/ 	.word	0x00000198
        /*045c*/ 	.short	0x0100
        /*045e*/ 	.byte	0x08
	.zero		1


	//   ....[52]....
        /*0460*/ 	.word	0x00000f00
        /*0464*/ 	.word	0x000000ff
        /*0468*/ 	.word	0x000001a0
        /*046c*/ 	.short	0x0100
        /*046e*/ 	.byte	0x07
	.zero		1


	//   ....[53]....
        /*0470*/ 	.word	0x000018e0
        /*0474*/ 	.word	0x00000003
        /*0478*/ 	.word	0x00000190
        /*047c*/ 	.short	0x010a
        /*047e*/ 	.byte	0xff
	.zero		1


	//   ....[54]....
        /*0480*/ 	.word	0x00001910
        /*0484*/ 	.word	0x00000003
        /*0488*/ 	.word	0x00000180
        /*048c*/ 	.short	0x0101
        /*048e*/ 	.byte	0xff
	.zero		1


	//   ....[55]....
        /*0490*/ 	.word	0x00001a10
        /*0494*/ 	.word	0x000000ff
        /*0498*/ 	.word	0x00000068
        /*049c*/ 	.short	0x010a
        /*049e*/ 	.byte	0x08
	.zero		1


	//   ....[56]....
        /*04a0*/ 	.word	0x00001ad0
        /*04a4*/ 	.word	0x000000ff
        /*04a8*/ 	.word	0x00000068
        /*04ac*/ 	.short	0x010a
        /*04ae*/ 	.byte	0x21
	.zero		1


	//   ....[57]....
        /*04b0*/ 	.word	0x00001c90
        /*04b4*/ 	.word	0x000000ff
        /*04b8*/ 	.word	0x00000068
        /*04bc*/ 	.short	0x010a
        /*04be*/ 	.byte	0x08
	.zero		1


	//   ....[58]....
        /*04c0*/ 	.word	0x00001d90
        /*04c4*/ 	.word	0x000000ff
        /*04c8*/ 	.word	0x00000118
        /*04cc*/ 	.short	0x0101
        /*04ce*/ 	.byte	0x06
	.zero		1


	//   ....[59]....
        /*04d0*/ 	.word	0x00001da0
        /*04d4*/ 	.word	0x000000ff
        /*04d8*/ 	.word	0x00000068
        /*04dc*/ 	.short	0x010a
        /*04de*/ 	.byte	0x08
	.zero		1


	//   ....[60]....
        /*04e0*/ 	.word	0x00001e20
        /*04e4*/ 	.word	0x000000ff
        /*04e8*/ 	.word	0x00000068
        /*04ec*/ 	.short	0x010a
        /*04ee*/ 	.byte	0x11
	.zero		1


	//   ....[61]....
        /*04f0*/ 	.word	0x00001fb0
        /*04f4*/ 	.word	0x000000ff
        /*04f8*/ 	.word	0x00000068
        /*04fc*/ 	.short	0x010a
        /*04fe*/ 	.byte	0x08
	.zero		1


	//   ....[62]....
        /*0500*/ 	.word	0x000020f0
        /*0504*/ 	.word	0x00000002
        /*0508*/ 	.word	0x00000120
        /*050c*/ 	.short	0x010a
        /*050e*/ 	.byte	0xff
	.zero		1


	//   ....[63]....
        /*0510*/ 	.word	0x000021b0
        /*0514*/ 	.word	0x00000002
        /*0518*/ 	.word	0x00000000
        /*051c*/ 	.short	0x0101
        /*051e*/ 	.byte	0xff
	.zero		1


	//   ....[64]....
        /*0520*/ 	.word	0x00002710
        /*0524*/ 	.word	0x000000ff
        /*0528*/ 	.word	0x00000000
        /*052c*/ 	.short	0x010a
        /*052e*/ 	.byte	0x04
	.zero		1


	//   ....[65]....
        /*0530*/ 	.word	0x000027a0
        /*0534*/ 	.word	0x000000ff
        /*0538*/ 	.word	0x00000000
        /*053c*/ 	.short	0x010a
        /*053e*/ 	.byte	0x04
	.zero		1


	//   ....[66]....
        /*0540*/ 	.word	0x00002830
        /*0544*/ 	.word	0x000000ff
        /*0548*/ 	.word	0x00000000
        /*054c*/ 	.short	0x010a
        /*054e*/ 	.byte	0x04
	.zero		1


	//   ....[67]....
        /*0550*/ 	.word	0x000028c0
        /*0554*/ 	.word	0x000000ff
        /*0558*/ 	.word	0x00000000
        /*055c*/ 	.short	0x010a
        /*055e*/ 	.byte	0x04
	.zero		1


	//   ....[68]....
        /*0560*/ 	.word	0x00002950
        /*0564*/ 	.word	0x000000ff
        /*0568*/ 	.word	0x00000000
        /*056c*/ 	.short	0x010a
        /*056e*/ 	.byte	0x04
	.zero		1


	//   ....[69]....
        /*0570*/ 	.word	0x000029e0
        /*0574*/ 	.word	0x000000ff
        /*0578*/ 	.word	0x00000000
        /*057c*/ 	.short	0x010a
        /*057e*/ 	.byte	0x04
	.zero		1


	//   ....[70]....
        /*0580*/ 	.word	0x00002a70
        /*0584*/ 	.word	0x000000ff
        /*0588*/ 	.word	0x00000000
        /*058c*/ 	.short	0x010a
        /*058e*/ 	.byte	0x04
	.zero		1


	//   ....[71]....
        /*0590*/ 	.word	0x00002b00
        /*0594*/ 	.word	0x000000ff
        /*0598*/ 	.word	0x00000000
        /*059c*/ 	.short	0x010a
        /*059e*/ 	.byte	0x04
	.zero		1


	//   ....[72]....
        /*05a0*/ 	.word	0x00002b90
        /*05a4*/ 	.word	0x000000ff
        /*05a8*/ 	.word	0x00000000
        /*05ac*/ 	.short	0x010a
        /*05ae*/ 	.byte	0x04
	.zero		1


	//   ....[73]....
        /*05b0*/ 	.word	0x00002c20
        /*05b4*/ 	.word	0x000000ff
        /*05b8*/ 	.word	0x00000000
        /*05bc*/ 	.short	0x010a
        /*05be*/ 	.byte	0x04
	.zero		1


	//   ....[74]....
        /*05c0*/ 	.word	0x00002cb0
        /*05c4*/ 	.word	0x000000ff
        /*05c8*/ 	.word	0x00000000
        /*05cc*/ 	.short	0x010a
        /*05ce*/ 	.byte	0x04
	.zero		1


	//   ....[75]....
        /*05d0*/ 	.word	0x00002d40
        /*05d4*/ 	.word	0x000000ff
        /*05d8*/ 	.word	0x00000000
        /*05dc*/ 	.short	0x010a
        /*05de*/ 	.byte	0x04
	.zero		1


	//   ....[76]....
        /*05e0*/ 	.word	0x00002de0
        /*05e4*/ 	.word	0x00000000
        /*05e8*/ 	.word	0x00000000
        /*05ec*/ 	.short	0x010a
        /*05ee*/ 	.byte	0xff
	.zero		1


	//   ....[77]....
        /*05f0*/ 	.word	0x00002f10
        /*05f4*/ 	.word	0x00000000
        /*05f8*/ 	.word	0x00000180
        /*05fc*/ 	.short	0x010a
        /*05fe*/ 	.byte	0xff
	.zero		1


	//   ....[78]....
        /*0600*/ 	.word	0x00002f80
        /*0604*/ 	.word	0x00000004
        /*0608*/ 	.word	0x00000000
        /*060c*/ 	.short	0x0101
        /*060e*/ 	.byte	0xff
	.zero		1


	//   ....[79]....
        /*0610*/ 	.word	0x00002fa0
        /*0614*/ 	.word	0x000000ff
        /*0618*/ 	.word	0x00000130
        /*061c*/ 	.short	0x010a
        /*061e*/ 	.byte	0x05
	.zero		1


	//   ....[80]....
        /*0620*/ 	.word	0x000030c0
        /*0624*/ 	.word	0x00000000
        /*0628*/ 	.word	0x00000120
        /*062c*/ 	.short	0x010a
        /*062e*/ 	.byte	0xff
	.zero		1


	//   ....[81]....
        /*0630*/ 	.word	0x000031c0
        /*0634*/ 	.word	0x00000000
        /*0638*/ 	.word	0x00000000
        /*063c*/ 	.short	0x0101
        /*063e*/ 	.byte	0xff
	.zero		1


	//   ....[82]....
        /*0640*/ 	.word	0x00003250
        /*0644*/ 	.word	0x000000ff
        /*0648*/ 	.word	0x00000130
        /*064c*/ 	.short	0x0106
        /*064e*/ 	.byte	0x05
	.zero		1


	//   ....[83]....
        /*0650*/ 	.word	0x00003270
        /*0654*/ 	.word	0x000000ff
        /*0658*/ 	.word	0x00000130
        /*065c*/ 	.short	0x010a
        /*065e*/ 	.byte	0x05
	.zero		1


	//   ....[84]....
        /*0660*/ 	.word	0x00003300
        /*0664*/ 	.word	0x000000ff
        /*0668*/ 	.word	0x00000130
        /*066c*/ 	.short	0x0106
        /*066e*/ 	.byte	0x04
	.zero		1


	//   ....[85]....
        /*0670*/ 	.word	0x00003340
        /*0674*/ 	.word	0x00000000
        /*0678*/ 	.word	0x00000130
        /*067c*/ 	.short	0x010a
        /*067e*/ 	.byte	0xff
	.zero		1


	//   ....[86]....
        /*0680*/ 	.word	0x00003580
        /*0684*/ 	.word	0x000000ff
        /*0688*/ 	.word	0x00000008
        /*068c*/ 	.short	0x010a
        /*068e*/ 	.byte	0x06
	.zero		1


	//   ....[87]....
        /*0690*/ 	.word	0x000035a0
        /*0694*/ 	.word	0x000000ff
        /*0698*/ 	.word	0x00000008
        /*069c*/ 	.short	0x010a
        /*069e*/ 	.byte	0x06
	.zero		1


	//   ....[88]....
        /*06a0*/ 	.word	0x00003730
        /*06a4*/ 	.word	0x000000ff
        /*06a8*/ 	.word	0x00000008
        /*06ac*/ 	.short	0x010a
        /*06ae*/ 	.byte	0x06
	.zero		1


	//   ....[89]....
        /*06b0*/ 	.word	0x00003750
        /*06b4*/ 	.word	0x000000ff
        /*06b8*/ 	.word	0x00000008
        /*06bc*/ 	.short	0x010a
        /*06be*/ 	.byte	0x06
	.zero		1


	//   ....[90]....
        /*06c0*/ 	.word	0x00003810
        /*06c4*/ 	.word	0x000000ff
        /*06c8*/ 	.word	0x00000000
        /*06cc*/ 	.short	0x0101
        /*06ce*/ 	.byte	0x07
	.zero		1


	//   ....[91]....
        /*06d0*/ 	.word	0x00003b50
        /*06d4*/ 	.word	0x00000000
        /*06d8*/ 	.word	0x00000120
        /*06dc*/ 	.short	0x010a
        /*06de*/ 	.byte	0xff
	.zero		1


	//   ....[92]....
        /*06e0*/ 	.word	0x00003c10
        /*06e4*/ 	.word	0x00000000
        /*06e8*/ 	.word	0x00000000
        /*06ec*/ 	.short	0x0101
        /*06ee*/ 	.byte	0xff
	.zero		1


	//   ....[93]....
        /*06f0*/ 	.word	0x00003cd0
        /*06f4*/ 	.word	0x000000ff
        /*06f8*/ 	.word	0x00000000
        /*06fc*/ 	.short	0x010a
        /*06fe*/ 	.byte	0x08
	.zero		1


	//   ....[94]....
        /*0700*/ 	.word	0x00003ce0
        /*0704*/ 	.word	0x000000ff
        /*0708*/ 	.word	0x00000160
        /*070c*/ 	.short	0x010a
        /*070e*/ 	.byte	0x09
	.zero		1


	//   ....[95]....
        /*0710*/ 	.word	0x00003d90
        /*0714*/ 	.word	0x000000ff
        /*0718*/ 	.word	0x00000000
        /*071c*/ 	.short	0x010a
        /*071e*/ 	.byte	0x08
	.zero		1


	//   ....[96]....
        /*0720*/ 	.word	0x00003ec0
        /*0724*/ 	.word	0x000000ff
        /*0728*/ 	.word	0x00000000
        /*072c*/ 	.short	0x010a
        /*072e*/ 	.byte	0x1e
	.zero		1


	//   ....[97]....
        /*0730*/ 	.word	0x000041c0
        /*0734*/ 	.word	0x000000ff
        /*0738*/ 	.word	0x00000000
        /*073c*/ 	.short	0x010a
        /*073e*/ 	.byte	0x08
	.zero		1


	//   ....[98]....
        /*0740*/ 	.word	0x00004250
        /*0744*/ 	.word	0x000000ff
        /*0748*/ 	.word	0x00000000
        /*074c*/ 	.short	0x010a
        /*074e*/ 	.byte	0x08
	.zero		1


	//   ....[99]....
        /*0750*/ 	.word	0x000042e0
        /*0754*/ 	.word	0x000000ff
        /*0758*/ 	.word	0x00000000
        /*075c*/ 	.short	0x010a
        /*075e*/ 	.byte	0x08
	.zero		1


	//   ....[100]....
        /*0760*/ 	.word	0x00004380
        /*0764*/ 	.word	0x00000000
        /*0768*/ 	.word	0x00000000
        /*076c*/ 	.short	0x010a
        /*076e*/ 	.byte	0xff
	.zero		1


	//   ....[101]....
        /*0770*/ 	.word	0x000043c0
        /*0774*/ 	.word	0x00000000
        /*0778*/ 	.word	0x00000000
        /*077c*/ 	.short	0x010a
        /*077e*/ 	.byte	0xff
	.zero		1


	//   ....[102]....
        /*0780*/ 	.word	0x00004430
        /*0784*/ 	.word	0x000000ff
        /*0788*/ 	.word	0x00000000
        /*078c*/ 	.short	0x0101
        /*078e*/ 	.byte	0x05
	.zero		1


	//   ....[103]....
        /*0790*/ 	.word	0x00004470
        /*0794*/ 	.word	0x000000ff
        /*0798*/ 	.word	0x000001a0
        /*079c*/ 	.short	0x010a
        /*079e*/ 	.byte	0x07
	.zero		1


	//   ....[104]....
        /*07a0*/ 	.word	0x000044c0
        /*07a4*/ 	.word	0x000000ff
        /*07a8*/ 	.word	0x00000000
        /*07ac*/ 	.short	0x0101
        /*07ae*/ 	.byte	0x05
	.zero		1


	//   ....[105]....
        /*07b0*/ 	.word	0x00004910
        /*07b4*/ 	.word	0x00000000
        /*07b8*/ 	.word	0x00000120
        /*07bc*/ 	.short	0x010a
        /*07be*/ 	.byte	0xff
	.zero		1


	//   ....[106]....
        /*07c0*/ 	.word	0x000049d0
        /*07c4*/ 	.word	0x00000000
        /*07c8*/ 	.word	0x00000000
        /*07cc*/ 	.short	0x0101
        /*07ce*/ 	.byte	0xff
	.zero		1


	//   ....[107]....
        /*07d0*/ 	.word	0x00004cf0
        /*07d4*/ 	.word	0x000000ff
        /*07d8*/ 	.word	0x00000118
        /*07dc*/ 	.short	0x010a
        /*07de*/ 	.byte	0x07
	.zero		1


	//   ....[108]....
        /*07e0*/ 	.word	0x00004ee0
        /*07e4*/ 	.word	0x000000ff
        /*07e8*/ 	.word	0x000000f0
        /*07ec*/ 	.short	0x010a
        /*07ee*/ 	.byte	0x07
	.zero		1


	//   ....[109]....
        /*07f0*/ 	.word	0x000050d0
        /*07f4*/ 	.word	0x000000ff
        /*07f8*/ 	.word	0x000000d0
        /*07fc*/ 	.short	0x010b
        /*07fe*/ 	.byte	0x07
	.zero		1


	//   ....[110]....
        /*0800*/ 	.word	0x000050e0
        /*0804*/ 	.word	0x000000ff
        /*0808*/ 	.word	0x00000000
        /*080c*/ 	.short	0x0101
        /*080e*/ 	.byte	0x0e
	.zero		1


	//   ....[111]....
        /*0810*/ 	.word	0x00005100
        /*0814*/ 	.word	0x000000ff
        /*0818*/ 	.word	0x000000f8
        /*081c*/ 	.short	0x010a
        /*081e*/ 	.byte	0x07
	.zero		1


	//   ....[112]....
        /*0820*/ 	.word	0x000052b0
        /*0824*/ 	.word	0x000000ff
        /*0828*/ 	.word	0x000000d8
        /*082c*/ 	.short	0x010b
        /*082e*/ 	.byte	0x07
	.zero		1


	//   ....[113]....
        /*0830*/ 	.word	0x000052c0
        /*0834*/ 	.word	0x000000ff
        /*0838*/ 	.word	0x00000000
        /*083c*/ 	.short	0x0101
        /*083e*/ 	.byte	0x0e
	.zero		1


	//   ....[114]....
        /*0840*/ 	.word	0x000052d0
        /*0844*/ 	.word	0x000000ff
        /*0848*/ 	.word	0x00000100
        /*084c*/ 	.short	0x010a
        /*084e*/ 	.byte	0x07
	.zero		1


	//   ....[115]....
        /*0850*/ 	.word	0x00005500
        /*0854*/ 	.word	0x000000ff
        /*0858*/ 	.word	0x000000e0
        /*085c*/ 	.short	0x010b
        /*085e*/ 	.byte	0x07
	.zero		1


	//   ....[116]....
        /*0860*/ 	.word	0x00005570
        /*0864*/ 	.word	0x000000ff
        /*0868*/ 	.word	0x00000000
        /*086c*/ 	.short	0x0101
        /*086e*/ 	.byte	0x0e
	.zero		1


	//   ....[117]....
        /*0870*/ 	.word	0x000055b0
        /*0874*/ 	.word	0x000000ff
        /*0878*/ 	.word	0x00000108
        /*087c*/ 	.short	0x010a
        /*087e*/ 	.byte	0x07
	.zero		1


	//   ....[118]....
        /*0880*/ 	.word	0x000057e0
        /*0884*/ 	.word	0x000000ff
        /*0888*/ 	.word	0x000000e8
        /*088c*/ 	.short	0x010b
        /*088e*/ 	.byte	0x07
	.zero		1


	//   ....[119]....
        /*0890*/ 	.word	0x00005800
        /*0894*/ 	.word	0x000000ff
        /*0898*/ 	.word	0x00000000
        /*089c*/ 	.short	0x0101
        /*089e*/ 	.byte	0x0d
	.zero		1


	//   ....[120]....
        /*08a0*/ 	.word	0x00005830
        /*08a4*/ 	.word	0x000000ff
        /*08a8*/ 	.word	0x000000f0
        /*08ac*/ 	.short	0x010a
        /*08ae*/ 	.byte	0x07
	.zero		1


	//   ....[121]....
        /*08b0*/ 	.word	0x00005850
        /*08b4*/ 	.word	0x000000ff
        /*08b8*/ 	.word	0x000000f8
        /*08bc*/ 	.short	0x010a
        /*08be*/ 	.byte	0x07
	.zero		1


	//   ....[122]....
        /*08c0*/ 	.word	0x00005870
        /*08c4*/ 	.word	0x000000ff
        /*08c8*/ 	.word	0x00000100
        /*08cc*/ 	.short	0x010a
        /*08ce*/ 	.byte	0x07
	.zero		1


	//   ....[123]....
        /*08d0*/ 	.word	0x000058b0
        /*08d4*/ 	.word	0x00000000
        /*08d8*/ 	.word	0x00000108
        /*08dc*/ 	.short	0x010a
        /*08de*/ 	.byte	0xff
	.zero		1


	//   ....[124]....
        /*08e0*/ 	.word	0x00005b50
        /*08e4*/ 	.word	0x00000000
        /*08e8*/ 	.word	0x00000120
        /*08ec*/ 	.short	0x010a
        /*08ee*/ 	.byte	0xff
	.zero		1


	//   ....[125]....
        /*08f0*/ 	.word	0x00005c10
        /*08f4*/ 	.word	0x00000000
        /*08f8*/ 	.word	0x00000000
        /*08fc*/ 	.short	0x0101
        /*08fe*/ 	.byte	0xff
	.zero		1


	//   ....[126]....
        /*0900*/ 	.word	0x00006710
        /*0904*/ 	.word	0x000000ff
        /*0908*/ 	.word	0x000000d0
        /*090c*/ 	.short	0x010a
        /*090e*/ 	.byte	0x04
	.zero		1


	//   ....[127]....
        /*0910*/ 	.word	0x00006730
        /*0914*/ 	.word	0x00000005
        /*0918*/ 	.word	0x00000140
        /*091c*/ 	.short	0x010a
        /*091e*/ 	.byte	0xff
	.zero		1


	//   ....[128]....
        /*0920*/ 	.word	0x00006920
        /*0924*/ 	.word	0x00000003
        /*0928*/ 	.word	0x000000d0
        /*092c*/ 	.short	0x010a
        /*092e*/ 	.byte	0xff
	.zero		1


	//   ....[129]....
        /*0930*/ 	.word	0x00006a90
        /*0934*/ 	.word	0x00000072
        /*0938*/ 	.word	0x00000140
        /*093c*/ 	.short	0x010a
        /*093e*/ 	.byte	0xff
	.zero		1


	//   ....[130]....
        /*0940*/ 	.word	0x00006cd0
        /*0944*/ 	.word	0x00000072
        /*0948*/ 	.word	0x00000000
        /*094c*/ 	.short	0x0101
        /*094e*/ 	.byte	0xff
	.zero		1


	//   ....[131]....
        /*0950*/ 	.word	0x00008d70
        /*0954*/ 	.word	0x00000000
        /*0958*/ 	.word	0x00000000
        /*095c*/ 	.short	0x0101
        /*095e*/ 	.byte	0xff
	.zero		1


	//   ....[132]....
        /*0960*/ 	.word	0x00008df0
        /*0964*/ 	.word	0x00000003
        /*0968*/ 	.word	0x000000d0
        /*096c*/ 	.short	0x010a
        /*096e*/ 	.byte	0xff
	.zero		1


	//   ....[133]....
        /*0970*/ 	.word	0x00009050
        /*0974*/ 	.word	0x00000000
        /*0978*/ 	.word	0x00000000
        /*097c*/ 	.short	0x0101
        /*097e*/ 	.byte	0xff
	.zero		1


	//   ....[134]....
        /*0980*/ 	.word	0x00009070
        /*0984*/ 	.word	0x00000003
        /*0988*/ 	.word	0x00000190
        /*098c*/ 	.short	0x010a
        /*098e*/ 	.byte	0xff
	.zero		1


	//   ....[135]....
        /*0990*/ 	.word	0x000090d0
        /*0994*/ 	.word	0x00000002
        /*0998*/ 	.word	0x00000068
        /*099c*/ 	.short	0x010a
        /*099e*/ 	.byte	0xff
	.zero		1


	//   ....[136]....
        /*09a0*/ 	.word	0x00009130
        /*09a4*/ 	.word	0x00000002
        /*09a8*/ 	.word	0x00000068
        /*09ac*/ 	.short	0x010a
        /*09ae*/ 	.byte	0xff
	.zero		1


	//   ....[137]....
        /*09b0*/ 	.word	0x00009180
        /*09b4*/ 	.word	0x00000002
        /*09b8*/ 	.word	0x00000120
        /*09bc*/ 	.short	0x010a
        /*09be*/ 	.byte	0xff
	.zero		1


	//   ....[138]....
        /*09c0*/ 	.word	0x000091e0
        /*09c4*/ 	.word	0x00000000
        /*09c8*/ 	.word	0x00000000
        /*09cc*/ 	.short	0x010a
        /*09ce*/ 	.byte	0xff
	.zero		1


	//   ....[139]....
        /*09d0*/ 	.word	0x00009240
        /*09d4*/ 	.word	0x00000000
        /*09d8*/ 	.word	0x00000000
        /*09dc*/ 	.short	0x010a
        /*09de*/ 	.byte	0xff
	.zero		1


	//   ....[140]....
        /*09e0*/ 	.word	0x000092a0
        /*09e4*/ 	.word	0x00000000
        /*09e8*/ 	.word	0x00000000
        /*09ec*/ 	.short	0x010a
        /*09ee*/ 	.byte	0xff
	.zero		1


	//   ....[141]....
        /*09f0*/ 	.word	0x00009300
        /*09f4*/ 	.word	0x00000000
        /*09f8*/ 	.word	0x00000000
        /*09fc*/ 	.short	0x010a
        /*09fe*/ 	.byte	0xff
	.zero		1


	//   ....[142]....
        /*0a00*/ 	.word	0x00009360
        /*0a04*/ 	.word	0x00000000
        /*0a08*/ 	.word	0x00000000
        /*0a0c*/ 	.short	0x010a
        /*0a0e*/ 	.byte	0xff
	.zero		1


	//   ....[143]....
        /*0a10*/ 	.word	0x000093c0
        /*0a14*/ 	.word	0x00000000
        /*0a18*/ 	.word	0x00000000
        /*0a1c*/ 	.short	0x010a
        /*0a1e*/ 	.byte	0xff
	.zero		1


	//   ....[144]....
        /*0a20*/ 	.word	0x00009420
        /*0a24*/ 	.word	0x00000000
        /*0a28*/ 	.word	0x00000000
        /*0a2c*/ 	.short	0x010a
        /*0a2e*/ 	.byte	0xff
	.zero		1


	//   ....[145]....
        /*0a30*/ 	.word	0x00009480
        /*0a34*/ 	.word	0x00000000
        /*0a38*/ 	.word	0x00000000
        /*0a3c*/ 	.short	0x010a
        /*0a3e*/ 	.byte	0xff
	.zero		1


	//   ....[146]....
        /*0a40*/ 	.word	0x000094e0
        /*0a44*/ 	.word	0x00000000
        /*0a48*/ 	.word	0x00000000
        /*0a4c*/ 	.short	0x010a
        /*0a4e*/ 	.byte	0xff
	.zero		1


	//   ....[147]....
        /*0a50*/ 	.word	0x00009540
        /*0a54*/ 	.word	0x00000000
        /*0a58*/ 	.word	0x00000000
        /*0a5c*/ 	.short	0x010a
        /*0a5e*/ 	.byte	0xff
	.zero		1


	//   ....[148]....
        /*0a60*/ 	.word	0x000095a0
        /*0a64*/ 	.word	0x00000000
        /*0a68*/ 	.word	0x00000000
        /*0a6c*/ 	.short	0x010a
        /*0a6e*/ 	.byte	0xff
	.zero		1


	//   ....[149]....
        /*0a70*/ 	.word	0x00009600
        /*0a74*/ 	.word	0x00000000
        /*0a78*/ 	.word	0x00000000
        /*0a7c*/ 	.short	0x010a
        /*0a7e*/ 	.byte	0xff
	.zero		1


	//   ....[150]....
        /*0a80*/ 	.word	0x00009650
        /*0a84*/ 	.word	0x00000000
        /*0a88*/ 	.word	0x00000180
        /*0a8c*/ 	.short	0x010a
        /*0a8e*/ 	.byte	0xff
	.zero		1


	//   ....[151]....
        /*0a90*/ 	.word	0x000096b0
        /*0a94*/ 	.word	0x00000000
        /*0a98*/ 	.word	0x00000130
        /*0a9c*/ 	.short	0x010a
        /*0a9e*/ 	.byte	0xff
	.zero		1


	//   ....[152]....
        /*0aa0*/ 	.word	0x00009700
        /*0aa4*/ 	.word	0x00000000
        /*0aa8*/ 	.word	0x00000120
        /*0aac*/ 	.short	0x010a
        /*0aae*/ 	.byte	0xff
	.zero		1


	//   ....[153]....
        /*0ab0*/ 	.word	0x00009760
        /*0ab4*/ 	.word	0x00000000
        /*0ab8*/ 	.word	0x00000130
        /*0abc*/ 	.short	0x010a
        /*0abe*/ 	.byte	0xff
	.zero		1


	//   ....[154]....
        /*0ac0*/ 	.word	0x000097c0
        /*0ac4*/ 	.word	0x00000004
        /*0ac8*/ 	.word	0x00000008
        /*0acc*/ 	.short	0x010a
        /*0ace*/ 	.byte	0xff
	.zero		1


	//   ....[155]....
        /*0ad0*/ 	.word	0x000098a0
        /*0ad4*/ 	.word	0x00000002
        /*0ad8*/ 	.word	0x00000008
        /*0adc*/ 	.short	0x010a
        /*0ade*/ 	.byte	0xff
	.zero		1


	//   ....[156]....
        /*0ae0*/ 	.word	0x000098f0
        /*0ae4*/ 	.word	0x00000000
        /*0ae8*/ 	.word	0x00000120
        /*0aec*/ 	.short	0x010a
        /*0aee*/ 	.byte	0xff
	.zero		1


	//   ....[157]....
        /*0af0*/ 	.word	0x00009950
        /*0af4*/ 	.word	0x00000000
        /*0af8*/ 	.word	0x00000160
        /*0afc*/ 	.short	0x010a
        /*0afe*/ 	.byte	0xff
	.zero		1


	//   ....[158]....
        /*0b00*/ 	.word	0x000099b0
        /*0b04*/ 	.word	0x00000000
        /*0b08*/ 	.word	0x00000000
        /*0b0c*/ 	.short	0x010a
        /*0b0e*/ 	.byte	0xff
	.zero		1


	//   ....[159]....
        /*0b10*/ 	.word	0x00009a10
        /*0b14*/ 	.word	0x00000000
        /*0b18*/ 	.word	0x00000000
        /*0b1c*/ 	.short	0x010a
        /*0b1e*/ 	.byte	0xff
	.zero		1


	//   ....[160]....
        /*0b20*/ 	.word	0x00009a70
        /*0b24*/ 	.word	0x00000000
        /*0b28*/ 	.word	0x00000000
        /*0b2c*/ 	.short	0x010a
        /*0b2e*/ 	.byte	0xff
	.zero		1


	//   ....[161]....
        /*0b30*/ 	.word	0x00009ad0
        /*0b34*/ 	.word	0x00000000
        /*0b38*/ 	.word	0x00000000
        /*0b3c*/ 	.short	0x010a
        /*0b3e*/ 	.byte	0xff
	.zero		1


	//   ....[162]....
        /*0b40*/ 	.word	0x00009b30
        /*0b44*/ 	.word	0x00000000
        /*0b48*/ 	.word	0x000001a0
        /*0b4c*/ 	.short	0x010a
        /*0b4e*/ 	.byte	0xff
	.zero		1


	//   ....[163]....
        /*0b50*/ 	.word	0x00009b80
        /*0b54*/ 	.word	0x00000000
        /*0b58*/ 	.word	0x00000120
        /*0b5c*/ 	.short	0x010a
        /*0b5e*/ 	.byte	0xff
	.zero		1


	//   ....[164]....
        /*0b60*/ 	.word	0x00009be0
        /*0b64*/ 	.word	0x00000000
        /*0b68*/ 	.word	0x00000118
        /*0b6c*/ 	.short	0x010a
        /*0b6e*/ 	.byte	0xff
	.zero		1


	//   ....[165]....
        /*0b70*/ 	.word	0x00009c40
        /*0b74*/ 	.word	0x00000003
        /*0b78*/ 	.word	0x000000f0
        /*0b7c*/ 	.short	0x010a
        /*0b7e*/ 	.byte	0xff
	.zero		1


	//   ....[166]....
        /*0b80*/ 	.word	0x00009ca0
        /*0b84*/ 	.word	0x00000003
        /*0b88*/ 	.word	0x000000f8
        /*0b8c*/ 	.short	0x010a
        /*0b8e*/ 	.byte	0xff
	.zero		1


	//   ....[167]....
        /*0b90*/ 	.word	0x00009d00
        /*0b94*/ 	.word	0x00000003
        /*0b98*/ 	.word	0x00000100
        /*0b9c*/ 	.short	0x010a
        /*0b9e*/ 	.byte	0xff
	.zero		1


	//   ....[168]....
        /*0ba0*/ 	.word	0x00009d60
        /*0ba4*/ 	.word	0x00000003
        /*0ba8*/ 	.word	0x00000108
        /*0bac*/ 	.short	0x010a
        /*0bae*/ 	.byte	0xff
	.zero		1


	//   ....[169]....
        /*0bb0*/ 	.word	0x00009dc0
        /*0bb4*/ 	.word	0x00000000
        /*0bb8*/ 	.word	0x000000f0
        /*0bbc*/ 	.short	0x010a
        /*0bbe*/ 	.byte	0xff
	.zero		1


	//   ....[170]....
        /*0bc0*/ 	.word	0x00009e20
        /*0bc4*/ 	.word	0x00000000
        /*0bc8*/ 	.word	0x000000f8
        /*0bcc*/ 	.short	0x010a
        /*0bce*/ 	.byte	0xff
	.zero		1


	//   ....[171]....
        /*0bd0*/ 	.word	0x00009e80
        /*0bd4*/ 	.word	0x00000000
        /*0bd8*/ 	.word	0x00000100
        /*0bdc*/ 	.short	0x010a
        /*0bde*/ 	.byte	0xff
	.zero		1


	//   ....[172]....
        /*0be0*/ 	.word	0x00009ed0
        /*0be4*/ 	.word	0x00000000
        /*0be8*/ 	.word	0x00000120
        /*0bec*/ 	.short	0x010a
        /*0bee*/ 	.byte	0xff
	.zero		1


	//   ....[173]....
        /*0bf0*/ 	.word	0x00009f20
        /*0bf4*/ 	.word	0x00000003
        /*0bf8*/ 	.word	0x000000d0
        /*0bfc*/ 	.short	0x010a
        /*0bfe*/ 	.byte	0xff
	.zero		1


	//   ....[174]....
        /*0c00*/ 	.word	0x00009f70
        /*0c04*/ 	.word	0x00000072
        /*0c08*/ 	.word	0x00000140
        /*0c0c*/ 	.short	0x010a
        /*0c0e*/ 	.byte	0xff
	.zero		1


	//----- nvinfo : EIATTR_NUM_MBARRIERS
	.align		4
.L_49:
        /*0c10*/ 	.byte	0x03, 0x38
        /*0c12*/ 	.short	0x0035


	//----- nvinfo : EIATTR_EXIT_INSTR_OFFSETS
	.align		4
        /*0c14*/ 	.byte	0x04, 0x1c
        /*0c16*/ 	.short	(.L_51 - .L_50)


	//   ....[0]....
.L_50:
        /*0c18*/ 	.word	0x00002e10


	//   ....[1]....
        /*0c1c*/ 	.word	0x00003310


	//   ....[2]....
        /*0c20*/ 	.word	0x00003370


	//   ....[3]....
        /*0c24*/ 	.word	0x000046f0


	//   ....[4]....
        /*0c28*/ 	.word	0x000058e0


	//   ....[5]....
        /*0c2c*/ 	.word	0x00005920


	//   ....[6]....
        /*0c30*/ 	.word	0x00008f30


	//   ....[7]....
        /*0c34*/ 	.word	0x00008fb0


	//   ....[8]....
        /*0c38*/ 	.word	0x00008fe0


	//   ....[9]....
        /*0c3c*/ 	.word	0x00009060


	//----- nvinfo : EIATTR_MAX_THREADS
	.align		4
.L_51:
        /*0c40*/ 	.byte	0x04, 0x05
        /*0c42*/ 	.short	(.L_53 - .L_52)
.L_52:
        /*0c44*/ 	.word	0x00000100
        /*0c48*/ 	.word	0x00000001
        /*0c4c*/ 	.word	0x00000001


	//----- nvinfo : EIATTR_CRS_STACK_SIZE
	.align		4
.L_53:
        /*0c50*/ 	.byte	0x04, 0x1e
        /*0c52*/ 	.short	(.L_55 - .L_54)
.L_54:
        /*0c54*/ 	.word	0x00000000


	//----- nvinfo : EIATTR_CBANK_PARAM_SIZE
	.align		4
.L_55:
        /*0c58*/ 	.byte	0x03, 0x19
        /*0c5a*/ 	.short	0x0800


	//----- nvinfo : EIATTR_PARAM_CBANK
	.align		4
        /*0c5c*/ 	.byte	0x04, 0x0a
        /*0c5e*/ 	.short	(.L_57 - .L_56)
	.align		4
.L_56:
        /*0c60*/ 	.word	index@(.nv.constant0._ZN7cutlass13device_kernelINS_4gemm6kernel13GemmUniversalIN4cute5tupleIJiiiiEEENS1_10collective13CollectiveMmaINS1_35MainloopSm100TmaUmmaWarpSpecializedILi13ELi2ELi4ENS5_IJNS4_1CILi2EEENSA_ILi1EEESC_EEEEENS5_IJNSA_ILi128EEESF_NSA_ILi64EEEEEENS_6half_tENS5_IJlSC_lEEESI_SJ_NS4_8TiledMMAINS4_8MMA_AtomIJNS4_26SM100_MMA_F16BF16_2x1SM_SSISI_SI_fLi128ELi128ELNS4_4UMMA5MajorE0ELSO_0ELNSN_7ScaleInE0ELSP_0EEEEEENS4_6LayoutINS5_IJSC_SC_SC_EEENS5_IJNSA_ILi0EEESU_SU_EEEEENS5_IJNS4_10UnderscoreESX_SX_EEEEENS4_18SM100_TMA_2SM_LOADENS4_14ComposedLayoutINS4_7SwizzleILi3ELi4ELi3EEENS4_18smem_ptr_flag_bitsILi16EEENSS_INS5_IJNSA_ILi8EEESG_EEENS5_IJSG_SC_EEEEEEEvNS4_8identityES10_S1A_vS1B_EENS_8epilogue10collective18CollectiveEpilogueINS1D_23Sm100TmaWarpSpecializedILi4ELi2ELi16ELb1ELb0EEEJNS5_IJSG_SF_SG_EEENS5_IJNSS_ISG_SC_EENSS_INS5_IJNSA_ILi16EEESB_EEENS5_IJSC_SG_EEEEEEEESI_SJ_SI_SJ_NS1D_6fusion15FusionCallbacksIS1H_NS1P_13LinCombEltActINS1D_6thread4SiLuESI_fSI_fLNS_15FloatRoundStyleE2EEES1I_S1O_JEEENS4_5SM1004TMEM4LOAD26SM100_TMEM_LOAD_32dp32b16xENS4_13SM90_TMA_LOADENS11_INS12_ILi1ELi4ELi3EEES15_NSS_INS5_IJS16_S1K_EEENS5_IJS1K_SC_EEEEEEENS4_39AutoVectorizingCopyWithAssumedAlignmentILi128EEENS4_14SM90_TMA_STOREES26_S28_S28_EEEvvEEEEvNT_6ParamsE)
        /*0c64*/ 	.short	0x0380
        /*0c66*/ 	.short	0x0800


	//----- nvinfo : EIATTR_SW_WAR
	.align		4
.L_57:
        /*0c68*/ 	.byte	0x04, 0x36
        /*0c6a*/ 	.short	(.L_59 - .L_58)
.L_58:
        /*0c6c*/ 	.word	0x00000008
.L_59:


//--------------------- .nv.callgraph             --------------------------
	.section	.nv.callgraph,"",@"SHT_CUDA_CALLGRAPH"
	.align	4
	.sectionentsize	8
	.align		4
        /*0000*/ 	.word	0x00000000
	.align		4
        /*0004*/ 	.word	0xffffffff
	.align		4
        /*0008*/ 	.word	index@(_ZN7cutlass13device_kernelINS_4gemm6kernel13GemmUniversalIN4cute5tupleIJiiiiEEENS1_10collective13CollectiveMmaINS1_35MainloopSm100TmaUmmaWarpSpecializedILi13ELi2ELi4ENS5_IJNS4_1CILi2EEENSA_ILi1EEESC_EEEEENS5_IJNSA_ILi128EEESF_NSA_ILi64EEEEEENS_6half_tENS5_IJlSC_lEEESI_SJ_NS4_8TiledMMAINS4_8MMA_AtomIJNS4_26SM100_MMA_F16BF16_2x1SM_SSISI_SI_fLi128ELi128ELNS4_4UMMA5MajorE0ELSO_0ELNSN_7ScaleInE0ELSP_0EEEEEENS4_6LayoutINS5_IJSC_SC_SC_EEENS5_IJNSA_ILi0EEESU_SU_EEEEENS5_IJNS4_10UnderscoreESX_SX_EEEEENS4_18SM100_TMA_2SM_LOADENS4_14ComposedLayoutINS4_7SwizzleILi3ELi4ELi3EEENS4_18smem_ptr_flag_bitsILi16EEENSS_INS5_IJNSA_ILi8EEESG_EEENS5_IJSG_SC_EEEEEEEvNS4_8identityES10_S1A_vS1B_EENS_8epilogue10collective18CollectiveEpilogueINS1D_23Sm100TmaWarpSpecializedILi4ELi2ELi16ELb1ELb0EEEJNS5_IJSG_SF_SG_EEENS5_IJNSS_ISG_SC_EENSS_INS5_IJNSA_ILi16EEESB_EEENS5_IJSC_SG_EEEEEEEESI_SJ_SI_SJ_NS1D_6fusion15FusionCallbacksIS1H_NS1P_13LinCombEltActINS1D_6thread4SiLuESI_fSI_fLNS_15FloatRoundStyleE2EEES1I_S1O_JEEENS4_5SM1004TMEM4LOAD26SM100_TMEM_LOAD_32dp32b16xENS4_13SM90_TMA_LOADENS11_INS12_ILi1ELi4ELi3EEES15_NSS_INS5_IJS16_S1K_EEENS5_IJS1K_SC_EEEEEEENS4_39AutoVectorizingCopyWithAssumedAlignmentILi128EEENS4_14SM90_TMA_STOREES26_S28_S28_EEEvvEEEEvNT_6ParamsE)
	.align		4
        /*000c*/ 	.word	index@(__assertfail)
	.align		4
        /*0010*/ 	.word	0x00000000
	.align		4
        /*0014*/ 	.word	0xfffffffe
	.align		4
        /*0018*/ 	.word	0x00000000
	.align		4
        /*001c*/ 	.word	0xfffffffd
	.align		4
        /*0020*/ 	.word	0x00000000
	.align		4
        /*0024*/ 	.word	0xfffffffc


//--------------------- .nv.constant4             --------------------------
	.section	.nv.constant4,"a",@progbits
	.align	8
	.align		8
.nv.constant4:
        /*0000*/ 	.dword	__assertfail
	.align		8
        /*0008*/ 	.dword	__unnamed_1
	.align		8
        /*0010*/ 	.dword	__unnamed_2
	.align		8
        /*0018*/ 	.dword	_ZN39_INTERNAL_292e0802_4_k_cu_01a0fdc2_29674cuda3std3__45__cpo5beginE
	.align		8
        /*0020*/ 	.dword	_ZN39_INTERNAL_292e0802_4_k_cu_01a0fdc2_29674cuda3std3__45__cpo3endE
	.align		8
        /*0028*/ 	.dword	_ZN39_INTERNAL_292e0802_4_k_cu_01a0fdc2_29674cuda3std3__45__cpo6cbeginE
	.align		8
        /*0030*/ 	.dword	_ZN39_INTERNAL_292e0802_4_k_cu_01a0fdc2_29674cuda3std3__45__cpo4cendE
	.align		8
        /*0038*/ 	.dword	_ZN39_INTERNAL_292e0802_4_k_cu_01a0fdc2_29674cuda3std3__441_GLOBAL__N__292e0802_4_k_cu_01a0fdc2_29676ignoreE
	.align		8
        /*0040*/ 	.dword	_ZN39_INTERNAL_292e0802_4_k_cu_01a0fdc2_29674cuda3std3__419piecewise_constructE
	.align		8
        /*0048*/ 	.dword	_ZN39_INTERNAL_292e0802_4_k_cu_01a0fdc2_29674cuda3std3__48in_placeE
	.align		8
        /*0050*/ 	.dword	_ZN39_INTERNAL_292e0802_4_k_cu_01a0fdc2_29674cuda3std6ranges3__45__cpo4swapE
	.align		8
        /*0058*/ 	.dword	_ZN39_INTERNAL_292e0802_4_k_cu_01a0fdc2_29674cuda3std6ranges3__45__cpo9iter_moveE
	.align		8
        /*0060*/ 	.dword	_ZN39_INTERNAL_292e0802_4_k_cu_01a0fdc2_29674cute7productE
	.align		8
        /*0068*/ 	.dword	_ZN39_INTERNAL_292e0802_4_k_cu_01a0fdc2_29674cute1_E
	.align		8
        /*0070*/ 	.dword	$str$25
	.align		8
        /*0078*/ 	.dword	$str$26
	.align		8
        /*0080*/ 	.dword	$str$27
	.align		8
        /*0088*/ 	.dword	$str$28


//--------------------- .text._ZN7cutlass13device_kernelINS_4gemm6kernel13GemmUniversalIN4cute5tupleIJiiiiEEENS1_10collective13CollectiveMmaINS1_35MainloopSm100TmaUmmaWarpSpecializedILi13ELi2ELi4ENS5_IJNS4_1CILi2EEENSA_ILi1EEESC_EEEEENS5_IJNSA_ILi128EEESF_NSA_ILi64EEEEEENS_6half_tENS5_IJlSC_lEEESI_SJ_NS4_8TiledMMAINS4_8MMA_AtomIJNS4_26SM100_MMA_F16BF16_2x1SM_SSISI_SI_fLi128ELi128ELNS4_4UMMA5MajorE0ELSO_0ELNSN_7ScaleInE0ELSP_0EEEEEENS4_6LayoutINS5_IJSC_SC_SC_EEENS5_IJNSA_ILi0EEESU_SU_EEEEENS5_IJNS4_10UnderscoreESX_SX_EEEEENS4_18SM100_TMA_2SM_LOADENS4_14ComposedLayoutINS4_7SwizzleILi3ELi4ELi3EEENS4_18smem_ptr_flag_bitsILi16EEENSS_INS5_IJNSA_ILi8EEESG_EEENS5_IJSG_SC_EEEEEEEvNS4_8identityES10_S1A_vS1B_EENS_8epilogue10collective18CollectiveEpilogueINS1D_23Sm100TmaWarpSpecializedILi4ELi2ELi16ELb1ELb0EEEJNS5_IJSG_SF_SG_EEENS5_IJNSS_ISG_SC_EENSS_INS5_IJNSA_ILi16EEESB_EEENS5_IJSC_SG_EEEEEEEESI_SJ_SI_SJ_NS1D_6fusion15FusionCallbacksIS1H_NS1P_13LinCombEltActINS1D_6thread4SiLuESI_fSI_fLNS_15FloatRoundStyleE2EEES1I_S1O_JEEENS4_5SM1004TMEM4LOAD26SM100_TMEM_LOAD_32dp32b16xENS4_13SM90_TMA_LOADENS11_INS12_ILi1ELi4ELi3EEES15_NSS_INS5_IJS16_S1K_EEENS5_IJS1K_SC_EEEEEEENS4_39AutoVectorizingCopyWithAssumedAlignmentILi128EEENS4_14SM90_TMA_STOREES26_S28_S28_EEEvvEEEEvNT_6ParamsE --------------------------
	.section	.text._ZN7cutlass13device_kernelINS_4gemm6kernel13GemmUniversalIN4cute5tupleIJiiiiEEENS1_10collective13CollectiveMmaINS1_35MainloopSm100TmaUmmaWarpSpecializedILi13ELi2ELi4ENS5_IJNS4_1CILi2EEENSA_ILi1EEESC_EEEEENS5_IJNSA_ILi128EEESF_NSA_ILi64EEEEEENS_6half_tENS5_IJlSC_lEEESI_SJ_NS4_8TiledMMAINS4_8MMA_AtomIJNS4_26SM100_MMA_F16BF16_2x1SM_SSISI_SI_fLi128ELi128ELNS4_4UMMA5MajorE0ELSO_0ELNSN_7ScaleInE0ELSP_0EEEEEENS4_6LayoutINS5_IJSC_SC_SC_EEENS5_IJNSA_ILi0EEESU_SU_EEEEENS5_IJNS4_10UnderscoreESX_SX_EEEEENS4_18SM100_TMA_2SM_LOADENS4_14ComposedLayoutINS4_7SwizzleILi3ELi4ELi3EEENS4_18smem_ptr_flag_bitsILi16EEENSS_INS5_IJNSA_ILi8EEESG_EEENS5_IJSG_SC_EEEEEEEvNS4_8identityES10_S1A_vS1B_EENS_8epilogue10collective18CollectiveEpilogueINS1D_23Sm100TmaWarpSpecializedILi4ELi2ELi16ELb1ELb0EEEJNS5_IJSG_SF_SG_EEENS5_IJNSS_ISG_SC_EENSS_INS5_IJNSA_ILi16EEESB_EEENS5_IJSC_SG_EEEEEEEESI_SJ_SI_SJ_NS1D_6fusion15FusionCallbacksIS1H_NS1P_13LinCombEltActINS1D_6thread4SiLuESI_fSI_fLNS_15FloatRoundStyleE2EEES1I_S1O_JEEENS4_5SM1004TMEM4LOAD26SM100_TMEM_LOAD_32dp32b16xENS4_13SM90_TMA_LOADENS11_INS12_ILi1ELi4ELi3EEES15_NSS_INS5_IJS16_S1K_EEENS5_IJS1K_SC_EEEEEEENS4_39AutoVectorizingCopyWithAssumedAlignmentILi128EEENS4_14SM90_TMA_STOREES26_S28_S28_EEEvvEEEEvNT_6ParamsE,"ax",@progbits
	.align	128
.text._ZN7cutlass13device_kernelINS_4gemm6kernel13GemmUniversalIN4cute5tupleIJiiiiEEENS1_10collective13CollectiveMmaINS1_35MainloopSm100TmaUmmaWarpSpecializedILi13ELi2ELi4ENS5_IJNS4_1CILi2EEENSA_ILi1EEESC_EEEEENS5_IJNSA_ILi128EEESF_NSA_ILi64EEEEEENS_6half_tENS5_IJlSC_lEEESI_SJ_NS4_8TiledMMAINS4_8MMA_AtomIJNS4_26SM100_MMA_F16BF16_2x1SM_SSISI_SI_fLi128ELi128ELNS4_4UMMA5MajorE0ELSO_0ELNSN_7ScaleInE0ELSP_0EEEEEENS4_6LayoutINS5_IJSC_SC_SC_EEENS5_IJNSA_ILi0EEESU_SU_EEEEENS5_IJNS4_10UnderscoreESX_SX_EEEEENS4_18SM100_TMA_2SM_LOADENS4_14ComposedLayoutINS4_7SwizzleILi3ELi4ELi3EEENS4_18smem_ptr_flag_bitsILi16EEENSS_INS5_IJNSA_ILi8EEESG_EEENS5_IJSG_SC_EEEEEEEvNS4_8identityES10_S1A_vS1B_EENS_8epilogue10collective18CollectiveEpilogueINS1D_23Sm100TmaWarpSpecializedILi4ELi2ELi16ELb1ELb0EEEJNS5_IJSG_SF_SG_EEENS5_IJNSS_ISG_SC_EENSS_INS5_IJNSA_ILi16EEESB_EEENS5_IJSC_SG_EEEEEEEESI_SJ_SI_SJ_NS1D_6fusion15FusionCallbacksIS1H_NS1P_13LinCombEltActINS1D_6thread4SiLuESI_fSI_fLNS_15FloatRoundStyleE2EEES1I_S1O_JEEENS4_5SM1004TMEM4LOAD26SM100_TMEM_LOAD_32dp32b16xENS4_13SM90_TMA_LOADENS11_INS12_ILi1ELi4ELi3EEES15_NSS_INS5_IJS16_S1K_EEENS5_IJS1K_SC_EEEEEEENS4_39AutoVectorizingCopyWithAssumedAlignmentILi128EEENS4_14SM90_TMA_STOREES26_S28_S28_EEEvvEEEEvNT_6ParamsE:
        .type           _ZN7cutlass13device_kernelINS_4gemm6kernel13GemmUniversalIN4cute5tupleIJiiiiEEENS1_10collective13CollectiveMmaINS1_35MainloopSm100TmaUmmaWarpSpecializedILi13ELi2ELi4ENS5_IJNS4_1CILi2EEENSA_ILi1EEESC_EEEEENS5_IJNSA_ILi128EEESF_NSA_ILi64EEEEEENS_6half_tENS5_IJlSC_lEEESI_SJ_NS4_8TiledMMAINS4_8MMA_AtomIJNS4_26SM100_MMA_F16BF16_2x1SM_SSISI_SI_fLi128ELi128ELNS4_4UMMA5MajorE0ELSO_0ELNSN_7ScaleInE0ELSP_0EEEEEENS4_6LayoutINS5_IJSC_SC_SC_EEENS5_IJNSA_ILi0EEESU_SU_EEEEENS5_IJNS4_10UnderscoreESX_SX_EEEEENS4_18SM100_TMA_2SM_LOADENS4_14ComposedLayoutINS4_7SwizzleILi3ELi4ELi3EEENS4_18smem_ptr_flag_bitsILi16EEENSS_INS5_IJNSA_ILi8EEESG_EEENS5_IJSG_SC_EEEEEEEvNS4_8identityES10_S1A_vS1B_EENS_8epilogue10collective18CollectiveEpilogueINS1D_23Sm100TmaWarpSpecializedILi4ELi2ELi16ELb1ELb0EEEJNS5_IJSG_SF_SG_EEENS5_IJNSS_ISG_SC_EENSS_INS5_IJNSA_ILi16EEESB_EEENS5_IJSC_SG_EEEEEEEESI_SJ_SI_SJ_NS1D_6fusion15FusionCallbacksIS1H_NS1P_13LinCombEltActINS1D_6thread4SiLuESI_fSI_fLNS_15FloatRoundStyleE2EEES1I_S1O_JEEENS4_5SM1004TMEM4LOAD26SM100_TMEM_LOAD_32dp32b16xENS4_13SM90_TMA_LOADENS11_INS12_ILi1ELi4ELi3EEES15_NSS_INS5_IJS16_S1K_EEENS5_IJS1K_SC_EEEEEEENS4_39AutoVectorizingCopyWithAssumedAlignmentILi128EEENS4_14SM90_TMA_STOREES26_S28_S28_EEEvvEEEEvNT_6ParamsE,@function
        .size           _ZN7cutlass13device_kernelINS_4gemm6kernel13GemmUniversalIN4cute5tupleIJiiiiEEENS1_10collective13CollectiveMmaINS1_35MainloopSm100TmaUmmaWarpSpecializedILi13ELi2ELi4ENS5_IJNS4_1CILi2EEENSA_ILi1EEESC_EEEEENS5_IJNSA_ILi128EEESF_NSA_ILi64EEEEEENS_6half_tENS5_IJlSC_lEEESI_SJ_NS4_8TiledMMAINS4_8MMA_AtomIJNS4_26SM100_MMA_F16BF16_2x1SM_SSISI_SI_fLi128ELi128ELNS4_4UMMA5MajorE0ELSO_0ELNSN_7ScaleInE0ELSP_0EEEEEENS4_6LayoutINS5_IJSC_SC_SC_EEENS5_IJNSA_ILi0EEESU_SU_EEEEENS5_IJNS4_10UnderscoreESX_SX_EEEEENS4_18SM100_TMA_2SM_LOADENS4_14ComposedLayoutINS4_7SwizzleILi3ELi4ELi3EEENS4_18smem_ptr_flag_bitsILi16EEENSS_INS5_IJNSA_ILi8EEESG_EEENS5_IJSG_SC_EEEEEEEvNS4_8identityES10_S1A_vS1B_EENS_8epilogue10collective18CollectiveEpilogueINS1D_23Sm100TmaWarpSpecializedILi4ELi2ELi16ELb1ELb0EEEJNS5_IJSG_SF_SG_EEENS5_IJNSS_ISG_SC_EENSS_INS5_IJNSA_ILi16EEESB_EEENS5_IJSC_SG_EEEEEEEESI_SJ_SI_SJ_NS1D_6fusion15FusionCallbacksIS1H_NS1P_13LinCombEltActINS1D_6thread4SiLuESI_fSI_fLNS_15FloatRoundStyleE2EEES1I_S1O_JEEENS4_5SM1004TMEM4LOAD26SM100_TMEM_LOAD_32dp32b16xENS4_13SM90_TMA_LOADENS11_INS12_ILi1ELi4ELi3EEES15_NSS_INS5_IJS16_S1K_EEENS5_IJS1K_SC_EEEEEEENS4_39AutoVectorizingCopyWithAssumedAlignmentILi128EEENS4_14SM90_TMA_STOREES26_S28_S28_EEEvvEEEEvNT_6ParamsE,(.L_x_262 - _ZN7cutlass13device_kernelINS_4gemm6kernel13GemmUniversalIN4cute5tupleIJiiiiEEENS1_10collective13CollectiveMmaINS1_35MainloopSm100TmaUmmaWarpSpecializedILi13ELi2ELi4ENS5_IJNS4_1CILi2EEENSA_ILi1EEESC_EEEEENS5_IJNSA_ILi128EEESF_NSA_ILi64EEEEEENS_6half_tENS5_IJlSC_lEEESI_SJ_NS4_8TiledMMAINS4_8MMA_AtomIJNS4_26SM100_MMA_F16BF16_2x1SM_SSISI_SI_fLi128ELi128ELNS4_4UMMA5MajorE0ELSO_0ELNSN_7ScaleInE0ELSP_0EEEEEENS4_6LayoutINS5_IJSC_SC_SC_EEENS5_IJNSA_ILi0EEESU_SU_EEEEENS5_IJNS4_10UnderscoreESX_SX_EEEEENS4_18SM100_TMA_2SM_LOADENS4_14ComposedLayoutINS4_7SwizzleILi3ELi4ELi3EEENS4_18smem_ptr_flag_bitsILi16EEENSS_INS5_IJNSA_ILi8EEESG_EEENS5_IJSG_SC_EEEEEEEvNS4_8identityES10_S1A_vS1B_EENS_8epilogue10collective18CollectiveEpilogueINS1D_23Sm100TmaWarpSpecializedILi4ELi2ELi16ELb1ELb0EEEJNS5_IJSG_SF_SG_EEENS5_IJNSS_ISG_SC_EENSS_INS5_IJNSA_ILi16EEESB_EEENS5_IJSC_SG_EEEEEEEESI_SJ_SI_SJ_NS1D_6fusion15FusionCallbacksIS1H_NS1P_13LinCombEltActINS1D_6thread4SiLuESI_fSI_fLNS_15FloatRoundStyleE2EEES1I_S1O_JEEENS4_5SM1004TMEM4LOAD26SM100_TMEM_LOAD_32dp32b16xENS4_13SM90_TMA_LOADENS11_INS12_ILi1ELi4ELi3EEES15_NSS_INS5_IJS16_S1K_EEENS5_IJS1K_SC_EEEEEEENS4_39AutoVectorizingCopyWithAssumedAlignmentILi128EEENS4_14SM90_TMA_STOREES26_S28_S28_EEEvvEEEEvNT_6ParamsE)
        .other          _ZN7cutlass13device_kernelINS_4gemm6kernel13GemmUniversalIN4cute5tupleIJiiiiEEENS1_10collective13CollectiveMmaINS1_35MainloopSm100TmaUmmaWarpSpecializedILi13ELi2ELi4ENS5_IJNS4_1CILi2EEENSA_ILi1EEESC_EEEEENS5_IJNSA_ILi128EEESF_NSA_ILi64EEEEEENS_6half_tENS5_IJlSC_lEEESI_SJ_NS4_8TiledMMAINS4_8MMA_AtomIJNS4_26SM100_MMA_F16BF16_2x1SM_SSISI_SI_fLi128ELi128ELNS4_4UMMA5MajorE0ELSO_0ELNSN_7ScaleInE0ELSP_0EEEEEENS4_6LayoutINS5_IJSC_SC_SC_EEENS5_IJNSA_ILi0EEESU_SU_EEEEENS5_IJNS4_10UnderscoreESX_SX_EEEEENS4_18SM100_TMA_2SM_LOADENS4_14ComposedLayoutINS4_7SwizzleILi3ELi4ELi3EEENS4_18smem_ptr_flag_bitsILi16EEENSS_INS5_IJNSA_ILi8EEESG_EEENS5_IJSG_SC_EEEEEEEvNS4_8identityES10_S1A_vS1B_EENS_8epilogue10collective18CollectiveEpilogueINS1D_23Sm100TmaWarpSpecializedILi4ELi2ELi16ELb1ELb0EEEJNS5_IJSG_SF_SG_EEENS5_IJNSS_ISG_SC_EENSS_INS5_IJNSA_ILi16EEESB_EEENS5_IJSC_SG_EEEEEEEESI_SJ_SI_SJ_NS1D_6fusion15FusionCallbacksIS1H_NS1P_13LinCombEltActINS1D_6thread4SiLuESI_fSI_fLNS_15FloatRoundStyleE2EEES1I_S1O_JEEENS4_5SM1004TMEM4LOAD26SM100_TMEM_LOAD_32dp32b16xENS4_13SM90_TMA_LOADENS11_INS12_ILi1ELi4ELi3EEES15_NSS_INS5_IJS16_S1K_EEENS5_IJS1K_SC_EEEEEEENS4_39AutoVectorizingCopyWithAssumedAlignmentILi128EEENS4_14SM90_TMA_STOREES26_S28_S28_EEEvvEEEEvNT_6ParamsE,@"STO_CUDA_ENTRY STV_DEFAULT"
_ZN7cutlass13device_kernelINS_4gemm6kernel13GemmUniversalIN4cute5tupleIJiiiiEEENS1_10collective13CollectiveMmaINS1_35MainloopSm100TmaUmmaWarpSpecializedILi13ELi2ELi4ENS5_IJNS4_1CILi2EEENSA_ILi1EEESC_EEEEENS5_IJNSA_ILi128EEESF_NSA_ILi64EEEEEENS_6half_tENS5_IJlSC_lEEESI_SJ_NS4_8TiledMMAINS4_8MMA_AtomIJNS4_26SM100_MMA_F16BF16_2x1SM_SSISI_SI_fLi128ELi128ELNS4_4UMMA5MajorE0ELSO_0ELNSN_7ScaleInE0ELSP_0EEEEEENS4_6LayoutINS5_IJSC_SC_SC_EEENS5_IJNSA_ILi0EEESU_SU_EEEEENS5_IJNS4_10UnderscoreESX_SX_EEEEENS4_18SM100_TMA_2SM_LOADENS4_14ComposedLayoutINS4_7SwizzleILi3ELi4ELi3EEENS4_18smem_ptr_flag_bitsILi16EEENSS_INS5_IJNSA_ILi8EEESG_EEENS5_IJSG_SC_EEEEEEEvNS4_8identityES10_S1A_vS1B_EENS_8epilogue10collective18CollectiveEpilogueINS1D_23Sm100TmaWarpSpecializedILi4ELi2ELi16ELb1ELb0EEEJNS5_IJSG_SF_SG_EEENS5_IJNSS_ISG_SC_EENSS_INS5_IJNSA_ILi16EEESB_EEENS5_IJSC_SG_EEEEEEEESI_SJ_SI_SJ_NS1D_6fusion15FusionCallbacksIS1H_NS1P_13LinCombEltActINS1D_6thread4SiLuESI_fSI_fLNS_15FloatRoundStyleE2EEES1I_S1O_JEEENS4_5SM1004TMEM4LOAD26SM100_TMEM_LOAD_32dp32b16xENS4_13SM90_TMA_LOADENS11_INS12_ILi1ELi4ELi3EEES15_NSS_INS5_IJS16_S1K_EEENS5_IJS1K_SC_EEEEEEENS4_39AutoVectorizingCopyWithAssumedAlignmentILi128EEENS4_14SM90_TMA_STOREES26_S28_S28_EEEvvEEEEvNT_6ParamsE:
[----:B------:R-:W1:Y:S01]  /*0000*/  LDC R1, c[0x0][0x37c] ;  /* 0x0000df00ff017b82 */ /* 0x000e620000000800 */
[----:B------:R-:W2:Y:S01]  /*0010*/  S2R R109, SR_TID.X ;  /* 0x00000000006d7919 */ /* 0x000ea20000002100 */
[----:B------:R-:W3:Y:S06]  /*0020*/  LDCU.64 UR8, c[0x0][0x890] ;  /* 0x00011200ff0877ac */ /* 0x000eec0008000a00 */
[----:B------:R-:W4:Y:S01]  /*0030*/  S2UR UR37, SR_CgaCtaId ;  /* 0x00000000002579c3 */ /* 0x000f220000008800 */
[----:B------:R-:W-:Y:S02]  /*0040*/  PRMT R89, RZ, 0x7610, R89 ;  /* 0x00007610ff597816 */ /* 0x000fe40000000059 */
[----:B------:R-:W-:Y:S01]  /*0050*/  ELECT P0, URZ, PT ;  /* 0x0000000000ff782f */ /* 0x000fe20003800000 */
[----:B------:R-:W1:Y:S01]  /*0060*/  LDCU.64 UR38, c[0x0][0x358] ;  /* 0x00006b00ff2677ac */ /* 0x000e620008000a00 */
[----:B---3--:R-:W-:-:S04]  /*0070*/  UISETP.NE.U32.AND UP2, UPT, UR8, URZ, UPT ;  /* 0x000000ff0800728c */ /* 0x008fc8000bf45070 */
[----:B------:R-:W-:Y:S02]  /*0080*/  UISETP.NE.AND.EX UP2, UPT, UR9, URZ, UPT, UP2 ;  /* 0x000000ff0900728c */ /* 0x000fe4000bf45320 */
[----:B----4-:R-:W-:Y:S02]  /*0090*/  ULOP3.LUT UR5, UR37, 0x1, URZ, 0xc0, !UPT ;  /* 0x0000000125057892 */ /* 0x010fe4000f8ec0ff */
[----:B------:R-:W-:Y:S01]  /*00a0*/  ULOP3.LUT UR4, UR37, 0x1, URZ, 0x3c, !UPT ;  /* 0x0000000125047892 */ /* 0x000fe2000f8e3cff */
[----:B--2---:R-:W-:-:S05]  /*00b0*/  SHF.R.U32.HI R110, RZ, 0x5, R109 ;  /* 0x00000005ff6e7819 */ /* 0x004fca000001166d */
[----:B------:R-:W2:Y:S02]  /*00c0*/  SHFL.IDX PT, R0, R110, RZ, 0x1f ;  /* 0x00001fff6e007589 */ /* 0x000ea400000e0000 */
[----:B--2---:R-:W-:Y:S01]  /*00d0*/  R2UR UR10, R0 ;  /* 0x00000000000a72ca */ /* 0x004fe200000e0000 */
[----:B-1----:R-:W-:Y:S05]  /*00e0*/  BRA.U UP2, `(.L_x_0) ;  /* 0x00000001022c7547 */ /* 0x002fea000b800000 */
[----:B------:R-:W1:Y:S02]  /*00f0*/  LDCU.64 UR6, c[0x0][0x888] ;  /* 0x00011100ff0677ac */ /* 0x000e640008000a00 */
[----:B-1----:R-:W-:-:S04]  /*0100*/  UISETP.NE.U32.AND UP0, UPT, UR6, URZ, UPT ;  /* 0x000000ff0600728c */ /* 0x002fc8000bf05070 */
[----:B------:R-:W-:-:S09]  /*0110*/  UISETP.NE.AND.EX UP0, UPT, UR7, URZ, UPT, UP0 ;  /* 0x000000ff0700728c */ /* 0x000fd2000bf05300 */
[----:B------:R-:W-:Y:S05]  /*0120*/  BRA.U !UP0, `(.L_x_1) ;  /* 0x0000000108107547 */ /* 0x000fea000b800000 */
[----:B------:R-:W1:Y:S02]  /*0130*/  LDC.64 R2, c[0x0][0x888] ;  /* 0x00022200ff027b82 */ /* 0x000e640000000a00 */
[----:B-1----:R1:W5:Y:S01]  /*0140*/  LDG.E R63, desc[UR38][R2.64] ;  /* 0x00000026023f7981 */ /* 0x002362000c1e1900 */
[----:B------:R-:W-:Y:S01]  /*0150*/  HFMA2 R89, -RZ, RZ, 0, 5.9604644775390625e-08 ;  /* 0x00000001ff597431 */ /* 0x000fe200000001ff */
[----:B------:R-:W-:Y:S05]  /*0160*/  BRA `(.L_x_0) ;  /* 0x00000000000c7947 */ /* 0x000fea0003800000 */
.L_x_1:
[----:B------:R-:W1:Y:S01]  /*0170*/  LDCU UR6, c[0x0][0x880] ;  /* 0x00011000ff0677ac */ /* 0x000e620008000800 */
[----:B------:R-:W-:Y:S01]  /*0180*/  HFMA2 R89, -RZ, RZ, 0, 5.9604644775390625e-08 ;  /* 0x00000001ff597431 */ /* 0x000fe200000001ff */
[----:B-1----:R-:W-:-:S07]  /*0190*/  MOV R63, UR6 ;  /* 0x00000006003f7c02 */ /* 0x002fce0008000f00 */
.L_x_0:
[----:B------:R-:W2:Y:S02]  /*01a0*/  LDCU.64 UR6, c[0x0][0x8b0] ;  /* 0x00011600ff0677ac */ /* 0x000ea40008000a00 */
[----:B--2---:R-:W-:-:S04]  /*01b0*/  UISETP.NE.U32.AND UP0, UPT, UR6, URZ, UPT ;  /* 0x000000ff0600728c */ /* 0x004fc8000bf05070 */
[----:B------:R-:W-:-:S09]  /*01c0*/  UISETP.NE.AND.EX UP0, UPT, UR7, URZ, UPT, UP0 ;  /* 0x000000ff0700728c */ /* 0x000fd2000bf05300 */
[----:B------:R-:W-:Y:S05]  /*01d0*/  BRA.U UP0, `(.L_x_2) ;  /* 0x0000000100247547 */ /* 0x000fea000b800000 */
[----:B------:R-:W2:Y:S02]  /*01e0*/  LDCU.64 UR6, c[0x0][0x8a8] ;  /* 0x00011500ff0677ac */ /* 0x000ea40008000a00 */
[----:B--2---:R-:W-:-:S04]  /*01f0*/  UISETP.NE.U32.AND UP0, UPT, UR6, URZ, UPT ;  /* 0x000000ff0600728c */ /* 0x004fc8000bf05070 */
[----:B------:R-:W-:-:S09]  /*0200*/  UISETP.NE.AND.EX UP0, UPT, UR7, URZ, UPT, UP0 ;  /* 0x000000ff0700728c */ /* 0x000fd2000bf05300 */
[----:B------:R-:W-:Y:S05]  /*0210*/  BRA.U !UP0, `(.L_x_3) ;  /* 0x00000001080c7547 */ /* 0x000fea000b800000 */
[----:B------:R-:W2:Y:S02]  /*0220*/  LDC.64 R40, c[0x0][0x8a8] ;  /* 0x00022a00ff287b82 */ /* 0x000ea40000000a00 */
[----:B--2---:R2:W5:Y:S01]  /*0230*/  LDG.E R40, desc[UR38][R40.64] ;  /* 0x0000002628287981 */ /* 0x004562000c1e1900 */
[----:B------:R-:W-:Y:S05]  /*0240*/  BRA `(.L_x_2) ;  /* 0x0000000000087947 */ /* 0x000fea0003800000 */
.L_x_3:
[----:B------:R-:W2:Y:S02]  /*0250*/  LDCU UR6, c[0x0][0x8a0] ;  /* 0x00011400ff0677ac */ /* 0x000ea40008000800 */
[----:B--2---:R-:W-:Y:S02]  /*0260*/  MOV R40, UR6 ;  /* 0x0000000600287c02 */ /* 0x004fe40008000f00 */
.L_x_2:
[----:B------:R-:W-:Y:S01]  /*0270*/  IMAD.U32 R0, RZ, RZ, UR10 ;  /* 0x0000000aff007e24 */ /* 0x000fe2000f8e00ff */
[----:B------:R-:W-:Y:S04]  /*0280*/  BSSY.RECONVERGENT B0, `(.L_x_4) ;  /* 0x000000c000007945 */ /* 0x000fe80003800200 */
[C---:B------:R-:W-:Y:S02]  /*0290*/  ISETP.NE.OR P2, PT, R0.reuse, 0x1, !P0 ;  /* 0x000000010000780c */ /* 0x040fe40004745670 */
[----:B------:R-:W-:-:S11]  /*02a0*/  ISETP.NE.OR P1, PT, R0, 0x3, !P0 ;  /* 0x000000030000780c */ /* 0x000fd60004725670 */
[----:B------:R-:W-:Y:S05]  /*02b0*/  @P2 BRA `(.L_x_5) ;  /* 0x0000000000202947 */ /* 0x000fea0003800000 */
[----:B------:R-:W3:Y:S02]  /*02c0*/  LDCU.64 UR6, c[0x0][0x348] ;  /* 0x00006900ff0677ac */ /* 0x000ee40008000a00 */
[----:B---3--:R-:W-:Y:S02]  /*02d0*/  UIADD3 UR12, UP1, UPT, UR6, 0x80, URZ ;  /* 0x00000080060c7890 */ /* 0x008fe4000ff3e0ff */
[----:B------:R-:W-:Y:S02]  /*02e0*/  UIADD3 UR6, UP0, UPT, UR6, 0x180, URZ ;  /* 0x0000018006067890 */ /* 0x000fe4000ff1e0ff */
[----:B------:R-:W-:Y:S02]  /*02f0*/  UIADD3.X UR13, UPT, UPT, URZ, UR7, URZ, UP1, !UPT ;  /* 0x00000007ff0d7290 */ /* 0x000fe40008ffe4ff */
[----:B------:R-:W-:-:S07]  /*0300*/  UIADD3.X UR7, UPT, UPT, URZ, UR7, URZ, UP0, !UPT ;  /* 0x00000007ff077290 */ /* 0x000fce00087fe4ff */
[----:B------:R3:W-:Y:S02]  /*0310*/  UTMACCTL.PF [UR12] ;  /* 0x000000000c0079b9 */ /* 0x0007e40008040000 */
[----:B------:R3:W-:Y:S02]  /*0320*/  UTMACCTL.PF [UR6] ;  /* 0x00000000060079b9 */ /* 0x0007e40008040000 */
[----:B---3--:R-:W-:Y:S01]  /*0330*/  NOP ;  /* 0x0000000000007918 */ /* 0x008fe20000000000 */
.L_x_5:
[----:B------:R-:W-:Y:S05]  /*0340*/  BSYNC.RECONVERGENT B0 ;  /* 0x0000000000007941 */ /* 0x000fea0003800200 */
.L_x_4:
[----:B------:R-:W-:Y:S04]  /*0350*/  BSSY.RECONVERGENT B0, `(.L_x_6) ;  /* 0x000000a000007945 */ /* 0x000fe80003800200 */
        /* <DEDUP_REMOVED lines=9> */
.L_x_7:
[----:B------:R-:W-:Y:S05]  /*03f0*/  BSYNC.RECONVERGENT B0 ;  /* 0x0000000000007941 */ /* 0x000fea0003800200 */
.L_x_6:
[----:B------:R-:W3:Y:S01]  /*0400*/  LDCU.64 UR6, c[0x0][0x888] ;  /* 0x00011100ff0677ac */ /* 0x000ee20008000a00 */
[----:B------:R-:W-:Y:S02]  /*0410*/  UISETP.EQ.U32.AND UP1, UPT, UR8, URZ, UPT ;  /* 0x000000ff0800728c */ /* 0x000fe4000bf22070 */
[----:B------:R-:W-:Y:S02]  /*0420*/  UPLOP3.LUT UP5, UPT, UPT, UPT, UPT, 0x40, 0x4 ;  /* 0x000000000004789c */ /* 0x000fe40003fae870 */
[----:B---3--:R-:W-:-:S04]  /*0430*/  UISETP.NE.U32.AND UP0, UPT, UR6, URZ, UPT ;  /* 0x000000ff0600728c */ /* 0x008fc8000bf05070 */
[----:B------:R-:W-:-:S04]  /*0440*/  UISETP.NE.AND.EX UP0, UPT, UR7, URZ, UPT, UP0 ;  /* 0x000000ff0700728c */ /* 0x000fc8000bf05300 */
[----:B------:R-:W-:-:S04]  /*0450*/  UISETP.EQ.OR.EX UP3, UPT, UR9, URZ, !UP0, UP1 ;  /* 0x000000ff0900728c */ /* 0x000fc8000c762710 */
[----:B------:R-:W-:-:S05]  /*0460*/  UP2UR UR45, UPR, URZ, 0x8 ;  /* 0x00000008ff2d7883 */ /* 0x000fca0008000000 */
[----:B------:R-:W-:Y:S07]  /*0470*/  BRA.U !UP3, `(.L_x_8) ;  /* 0x000000010b147547 */ /* 0x000fee000b800000 */
[----:B------:R-:W-:Y:S01]  /*0480*/  PLOP3.LUT P2, PT, PT, PT, UP2, 0x80, 0x8 ;  /* 0x000000000008781c */ /* 0x000fe20003f4f028 */
[----:B------:R-:W-:-:S12]  /*0490*/  UPLOP3.LUT UP5, UPT, UPT, UPT, UP0, 0x40, 0x4 ;  /* 0x000000000004789c */ /* 0x000fd80003fae800 */
[----:B-----5:R-:W-:-:S13]  /*04a0*/  @!P2 FSETP.EQ.AND P1, PT, R63, RZ, PT ;  /* 0x000000ff3f00a20b */ /* 0x020fda0003f22000 */
[----:B------:R-:W-:Y:S01]  /*04b0*/  @!P2 VOTEU.ANY UP1, P1 ;  /* 0x0000000000ffa886 */ /* 0x000fe20000820100 */
[----:B------:R-:W-:-:S11]  /*04c0*/  @!UP2 UPLOP3.LUT UP5, UPT, UPT, UPT, UP1, 0x80, 0x8 ;  /* 0x000000000008a89c */ /* 0x000fd60003faf010 */
.L_x_8:
[----:B------:R-:W3:Y:S01]  /*04d0*/  SHFL.IDX PT, R0, R110, RZ, 0x1f ;  /* 0x00001fff6e007589 */ /* 0x000ee200000e0000 */
[----:B------:R-:W-:-:S04]  /*04e0*/  UISETP.NE.AND UP1, UPT, UR10, 0x2, UPT ;  /* 0x000000020a00788c */ /* 0x000fc8000bf25270 */
[----:B------:R-:W-:Y:S02]  /*04f0*/  UISETP.EQ.AND UP2, UPT, UR5, URZ, !UP1 ;  /* 0x000000ff0500728c */ /* 0x000fe4000cf42270 */
[----:B------:R-:W-:-:S04]  /*0500*/  USEL UR6, URZ, 0x1, UP1 ;  /* 0x00000001ff067887 */ /* 0x000fc80008800000 */
[----:B------:R-:W-:Y:S02]  /*0510*/  PLOP3.LUT P5, PT, P0, PT, UP2, 0x80, 0x8 ;  /* 0x000000000008781c */ /* 0x000fe400007af028 */
[----:B---3--:R-:W-:-:S13]  /*0520*/  ISETP.NE.AND P1, PT, R0, RZ, PT ;  /* 0x000000ff0000720c */ /* 0x008fda0003f25270 */
[----:B------:R-:W-:Y:S05]  /*0530*/  @P1 BRA `(.L_x_9) ;  /* 0x0000000000981947 */ /* 0x000fea0003800000 */
[----:B------:R-:W-:Y:S01]  /*0540*/  ELECT P1, URZ, PT ;  /* 0x0000000000ff782f */ /* 0x000fe20003820000 */
[----:B------:R-:W-:-:S12]  /*0550*/  BSSY.RECONVERGENT B0, `(.L_x_9) ;  /* 0x0000024000007945 */ /* 0x000fd80003800200 */
[----:B------:R-:W-:Y:S05]  /*0560*/  @!P1 BRA `(.L_x_10) ;  /* 0x0000000000889947 */ /* 0x000fea0003800000 */
[----:B------:R-:W-:Y:S01]  /*0570*/  UMOV UR8, 0x400 ;  /* 0x0000040000087882 */ /* 0x000fe20000000000 */
[----:B------:R-:W-:Y:S01]  /*0580*/  UMOV UR7, 0x1 ;  /* 0x0000000100077882 */ /* 0x000fe20000000000 */
[----:B------:R-:W-:Y:S02]  /*0590*/  ULEA UR8, UR37, UR8, 0x18 ;  /* 0x0000000825087291 */ /* 0x000fe4000f8ec0ff */
[----:B------:R-:W-:-:S04]  /*05a0*/  UIADD3 UR12, UPT, UPT, -UR7, 0x100000, URZ ;  /* 0x00100000070c7890 */ /* 0x000fc8000fffe1ff */
[----:B------:R-:W-:Y:S02]  /*05b0*/  USHF.L.U32 UR13, UR12, 0xb, URZ ;  /* 0x0000000b0c0d7899 */ /* 0x000fe400080006ff */
[----:B------:R-:W-:Y:S01]  /*05c0*/  USHF.L.U32 UR12, UR12, 0x1, URZ ;  /* 0x000000010c0c7899 */ /* 0x000fe200080006ff */
[----:B------:R-:W3:Y:S11]  /*05d0*/  FENCE.VIEW.ASYNC.S ;  /* 0x00000000000073c6 */ /* 0x000ef60000000000 */
[----:B---3--:R3:W4:Y:S01]  /*05e0*/  SYNCS.EXCH.64 URZ, [UR8], UR12 ;  /* 0x0000000c08ff75b2 */ /* 0x0087220008000100 */
[----:B------:R3:W1:Y:S01]  /*05f0*/  SYNCS.EXCH.64 URZ, [UR8+0x68], UR12 ;  /* 0x0000680c08ff75b2 */ /* 0x0006620008000100 */
        /* <DEDUP_REMOVED lines=23> */
[----:B------:R3:W1:Y:S02]  /*0770*/  SYNCS.EXCH.64 URZ, [UR8+0xc8], UR12 ;  /* 0x0000c80c08ff75b2 */ /* 0x0006640008000100 */
[----:B---34-:R-:W-:Y:S01]  /*0780*/  NOP ;  /* 0x0000000000007918 */ /* 0x018fe20000000000 */
.L_x_10:
[----:B------:R-:W-:Y:S05]  /*0790*/  BSYNC.RECONVERGENT B0 ;  /* 0x0000000000007941 */ /* 0x000fea0003800200 */
.L_x_9:
[----:B------:R-:W3:Y:S01]  /*07a0*/  SHFL.IDX PT, R0, R110, RZ, 0x1f ;  /* 0x00001fff6e007589 */ /* 0x000ee200000e0000 */
[----:B------:R-:W-:Y:S01]  /*07b0*/  NOP ;  /* 0x0000000000007918 */ /* 0x000fe20000000000 */
[----:B---3--:R-:W-:-:S13]  /*07c0*/  ISETP.NE.AND P1, PT, R0, 0x1, PT ;  /* 0x000000010000780c */ /* 0x008fda0003f25270 */
[----:B------:R-:W-:Y:S05]  /*07d0*/  @P1 BRA `(.L_x_11) ;  /* 0x0000000000541947 */ /* 0x000fea0003800000 */
[----:B------:R-:W-:Y:S01]  /*07e0*/  UMOV UR9, 0x400 ;  /* 0x0000040000097882 */ /* 0x000fe20000000000 */
[----:B------:R-:W-:Y:S01]  /*07f0*/  UMOV UR8, 0x20 ;  /* 0x0000002000087882 */ /* 0x000fe20000000000 */
[----:B------:R-:W-:Y:S01]  /*0800*/  UMOV UR7, 0x80 ;  /* 0x0000008000077882 */ /* 0x000fe20000000000 */
[----:B------:R-:W-:Y:S02]  /*0810*/  ULEA UR9, UR37, UR9, 0x18 ;  /* 0x0000000925097291 */ /* 0x000fe4000f8ec0ff */
[----:B------:R-:W-:-:S04]  /*0820*/  UIADD3 UR12, UPT, UPT, -UR8, 0x100000, URZ ;  /* 0x00100000080c7890 */ /* 0x000fc8000fffe1ff */
[----:B------:R-:W-:Y:S02]  /*0830*/  USHF.L.U32 UR13, UR12, 0xb, URZ ;  /* 0x0000000b0c0d7899 */ /* 0x000fe400080006ff */
[----:B------:R-:W-:Y:S02]  /*0840*/  USHF.L.U32 UR12, UR12, 0x1, URZ ;  /* 0x000000010c0c7899 */ /* 0x000fe400080006ff */
[----:B------:R-:W-:-:S04]  /*0850*/  UIADD3 UR14, UPT, UPT, -UR7, 0x100000, URZ ;  /* 0x00100000070e7890 */ /* 0x000fc8000fffe1ff */
[----:B------:R-:W-:Y:S02]  /*0860*/  USHF.L.U32 UR15, UR14, 0xb, URZ ;  /* 0x0000000b0e0f7899 */ /* 0x000fe400080006ff */
[----:B------:R-:W-:Y:S01]  /*0870*/  USHF.L.U32 UR14, UR14, 0x1, URZ ;  /* 0x000000010e0e7899 */ /* 0x000fe200080006ff */
[----:B------:R-:W-:Y:S01]  /*0880*/  ELECT P1, URZ, PT ;  /* 0x0000000000ff782f */ /* 0x000fe20003820000 */
[----:B------:R-:W3:Y:S02]  /*0890*/  FENCE.VIEW.ASYNC.S ;  /* 0x00000000000073c6 */ /* 0x000ee40000000000 */
[----:B---3--:R3:W4:Y:S08]  /*08a0*/  SYNCS.EXCH.64 URZ, [UR9+0xd0], UR12 ;  /* 0x0000d00c09ff75b2 */ /* 0x0087300008000100 */
[----:B------:R3:W1:Y:S01]  /*08b0*/  SYNCS.EXCH.64 URZ, [UR9+0xf0], UR14 ;  /* 0x0000f00e09ff75b2 */ /* 0x0006620008000100 */
[----:B------:R3:W1:Y:S01]  /*08c0*/  SYNCS.EXCH.64 URZ, [UR9+0xd8], UR12 ;  /* 0x0000d80c09ff75b2 */ /* 0x0006620008000100 */
[----:B------:R3:W1:Y:S01]  /*08d0*/  SYNCS.EXCH.64 URZ, [UR9+0xf8], UR14 ;  /* 0x0000f80e09ff75b2 */ /* 0x0006620008000100 */
[----:B------:R3:W1:Y:S01]  /*08e0*/  SYNCS.EXCH.64 URZ, [UR9+0xe0], UR12 ;  /* 0x0000e00c09ff75b2 */ /* 0x0006620008000100 */
[----:B------:R3:W1:Y:S01]  /*08f0*/  SYNCS.EXCH.64 URZ, [UR9+0x100], UR14 ;  /* 0x0001000e09ff75b2 */ /* 0x0006620008000100 */
[----:B------:R3:W1:Y:S01]  /*0900*/  SYNCS.EXCH.64 URZ, [UR9+0xe8], UR12 ;  /* 0x0000e80c09ff75b2 */ /* 0x0006620008000100 */
[----:B------:R3:W1:Y:S01]  /*0910*/  SYNCS.EXCH.64 URZ, [UR9+0x108], UR14 ;  /* 0x0001080e09ff75b2 */ /* 0x0006620008000100 */
[----:B------:R-:W-:Y:S01]  /*0920*/  NOP ;  /* 0x0000000000007918 */ /* 0x000fe20000000000 */
.L_x_11:
[----:B------:R-:W2:Y:S01]  /*0930*/  SHFL.IDX PT, R0, R110, RZ, 0x1f ;  /* 0x00001fff6e007589 */ /* 0x000ea200000e0000 */
[----:B------:R-:W-:Y:S01]  /*0940*/  NOP ;  /* 0x0000000000007918 */ /* 0x000fe20000000000 */
[----:B--2---:R-:W-:-:S13]  /*0950*/  ISETP.NE.AND P1, PT, R0, 0x3, PT ;  /* 0x000000030000780c */ /* 0x004fda0003f25270 */
[----:B------:R-:W-:Y:S05]  /*0960*/  @P1 BRA `(.L_x_12) ;  /* 0x00000000002c1947 */ /* 0x000fea0003800000 */
[----:B------:R-:W-:Y:S01]  /*0970*/  UMOV UR8, 0x400 ;  /* 0x0000040000087882 */ /* 0x000fe20000000000 */
[----:B------:R-:W-:Y:S01]  /*0980*/  UMOV UR7, 0x20 ;  /* 0x0000002000077882 */ /* 0x000fe20000000000 */
[----:B------:R-:W-:Y:S02]  /*0990*/  ULEA UR8, UR37, UR8, 0x18 ;  /* 0x0000000825087291 */ /* 0x000fe4000f8ec0ff */
[----:B---3--:R-:W-:-:S04]  /*09a0*/  UIADD3 UR12, UPT, UPT, -UR7, 0x100000, URZ ;  /* 0x00100000070c7890 */ /* 0x008fc8000fffe1ff */
[----:B------:R-:W-:Y:S02]  /*09b0*/  USHF.L.U32 UR13, UR12, 0xb, URZ ;  /* 0x0000000b0c0d7899 */ /* 0x000fe400080006ff */
[----:B------:R-:W-:Y:S01]  /*09c0*/  USHF.L.U32 UR12, UR12, 0x1, URZ ;  /* 0x000000010c0c7899 */ /* 0x000fe200080006ff */
[----:B------:R-:W-:Y:S01]  /*09d0*/  ELECT P1, URZ, PT ;  /* 0x0000000000ff782f */ /* 0x000fe20003820000 */
[----:B------:R-:W2:Y:S10]  /*09e0*/  FENCE.VIEW.ASYNC.S ;  /* 0x00000000000073c6 */ /* 0x000eb40000000000 */
[----:B--2---:R2:W3:Y:S01]  /*09f0*/  SYNCS.EXCH.64 URZ, [UR8+0x110], UR12 ;  /* 0x0001100c08ff75b2 */ /* 0x0044e20008000100 */
[----:B------:R2:W1:Y:S01]  /*0a00*/  SYNCS.EXCH.64 URZ, [UR8+0x118], UR12 ;  /* 0x0001180c08ff75b2 */ /* 0x0004620008000100 */
[----:B------:R-:W-:Y:S01]  /*0a10*/  NOP ;  /* 0x0000000000007918 */ /* 0x000fe20000000000 */
.L_x_12:
[----:B------:R-:W4:Y:S01]  /*0a20*/  SHFL.IDX PT, R0, R110, RZ, 0x1f ;  /* 0x00001fff6e007589 */ /* 0x000f2200000e0000 */
[----:B------:R-:W-:Y:S01]  /*0a30*/  NOP ;  /* 0x0000000000007918 */ /* 0x000fe20000000000 */
[----:B----4-:R-:W-:-:S13]  /*0a40*/  ISETP.NE.AND P1, PT, R0, 0x4, PT ;  /* 0x000000040000780c */ /* 0x010fda0003f25270 */
[----:B------:R-:W-:Y:S05]  /*0a50*/  @P1 BRA `(.L_x_13) ;  /* 0x0000000000481947 */ /* 0x000fea0003800000 */
[----:B---3--:R-:W-:Y:S01]  /*0a60*/  UMOV UR9, 0x1a0 ;  /* 0x000001a000097882 */ /* 0x008fe20000000000 */
[----:B--2---:R-:W-:Y:S01]  /*0a70*/  UMOV UR8, 0x400 ;  /* 0x0000040000087882 */ /* 0x004fe20000000000 */
[----:B------:R-:W-:Y:S01]  /*0a80*/  USEL UR9, UR9, 0x1e0, UP5 ;  /* 0x000001e009097887 */ /* 0x000fe2000a800000 */
        /* <DEDUP_REMOVED lines=9> */
[----:B------:R-:W2:Y:S02]  /*0b20*/  FENCE.VIEW.ASYNC.S ;  /* 0x00000000000073c6 */ /* 0x000ea40000000000 */
[----:B--2---:R4:W2:Y:S08]  /*0b30*/  SYNCS.EXCH.64 URZ, [UR8+0x120], UR12 ;  /* 0x0001200c08ff75b2 */ /* 0x0048b00008000100 */
[----:B------:R4:W3:Y:S01]  /*0b40*/  SYNCS.EXCH.64 URZ, [UR8+0x130], UR14 ;  /* 0x0001300e08ff75b2 */ /* 0x0008e20008000100 */
[----:B------:R4:W1:Y:S01]  /*0b50*/  SYNCS.EXCH.64 URZ, [UR8+0x128], UR12 ;  /* 0x0001280c08ff75b2 */ /* 0x0008620008000100 */
[----:B------:R4:W1:Y:S02]  /*0b60*/  SYNCS.EXCH.64 URZ, [UR8+0x138], UR14 ;  /* 0x0001380e08ff75b2 */ /* 0x0008640008000100 */
[----:B----4-:R-:W-:Y:S01]  /*0b70*/  NOP ;  /* 0x0000000000007918 */ /* 0x010fe20000000000 */
.L_x_13:
[----:B------:R-:W4:Y:S01]  /*0b80*/  SHFL.IDX PT, R0, R110, RZ, 0x1f ;  /* 0x00001fff6e007589 */ /* 0x000f2200000e0000 */
[----:B------:R-:W-:Y:S01]  /*0b90*/  NOP ;  /* 0x0000000000007918 */ /* 0x000fe20000000000 */
[----:B----4-:R-:W-:-:S13]  /*0ba0*/  ISETP.NE.AND P1, PT, R0, 0x5, PT ;  /* 0x000000050000780c */ /* 0x010fda0003f25270 */
[----:B------:R-:W-:Y:S05]  /*0bb0*/  @P1 BRA `(.L_x_14) ;  /* 0x0000000000541947 */ /* 0x000fea0003800000 */
[----:B---3--:R-:W-:Y:S01]  /*0bc0*/  UMOV UR9, 0x400 ;  /* 0x0000040000097882 */ /* 0x008fe20000000000 */
[----:B--2---:R-:W-:Y:S01]  /*0bd0*/  UMOV UR8, 0x1 ;  /* 0x0000000100087882 */ /* 0x004fe20000000000 */
        /* <DEDUP_REMOVED lines=13> */
[----:B------:R4:W1:Y:S01]  /*0cb0*/  SYNCS.EXCH.64 URZ, [UR9+0x168], UR14 ;  /* 0x0001680e09ff75b2 */ /* 0x0008620008000100 */
[----:B------:R4:W1:Y:S01]  /*0cc0*/  SYNCS.EXCH.64 URZ, [UR9+0x150], UR12 ;  /* 0x0001500c09ff75b2 */ /* 0x0008620008000100 */
[----:B------:R4:W1:Y:S01]  /*0cd0*/  SYNCS.EXCH.64 URZ, [UR9+0x170], UR14 ;  /* 0x0001700e09ff75b2 */ /* 0x0008620008000100 */
[----:B------:R4:W1:Y:S01]  /*0ce0*/  SYNCS.EXCH.64 URZ, [UR9+0x158], UR12 ;  /* 0x0001580c09ff75b2 */ /* 0x0008620008000100 */
[----:B------:R4:W1:Y:S02]  /*0cf0*/  SYNCS.EXCH.64 URZ, [UR9+0x178], UR14 ;  /* 0x0001780e09ff75b2 */ /* 0x0008640008000100 */
[----:B----4-:R-:W-:Y:S01]  /*0d00*/  NOP ;  /* 0x0000000000007918 */ /* 0x010fe20000000000 */
.L_x_14:
[----:B------:R-:W4:Y:S01]  /*0d10*/  SHFL.IDX PT, R0, R110, RZ, 0x1f ;  /* 0x00001fff6e007589 */ /* 0x000f2200000e0000 */
[----:B------:R-:W-:Y:S01]  /*0d20*/  ISETP.NE.OR P0, PT, RZ, UR10, !P0 ;  /* 0x0000000aff007c0c */ /* 0x000fe2000c705670 */
[----:B------:R-:W-:Y:S01]  /*0d30*/  NOP ;  /* 0x0000000000007918 */ /* 0x000fe20000000000 */
[----:B----4-:R-:W-:-:S13]  /*0d40*/  ISETP.NE.AND P1, PT, R0, 0x3, PT ;  /* 0x000000030000780c */ /* 0x010fda0003f25270 */
[----:B------:R-:W-:Y:S05]  /*0d50*/  @P1 BRA `(.L_x_15) ;  /* 0x0000000000341947 */ /* 0x000fea0003800000 */
[----:B--2---:R-:W-:Y:S01]  /*0d60*/  UMOV UR8, 0x400 ;  /* 0x0000040000087882 */ /* 0x004fe20000000000 */
[----:B------:R-:W-:Y:S01]  /*0d70*/  UMOV UR7, 0x20 ;  /* 0x0000002000077882 */ /* 0x000fe20000000000 */
[----:B------:R-:W-:Y:S02]  /*0d80*/  ULEA UR8, UR37, UR8, 0x18 ;  /* 0x0000000825087291 */ /* 0x000fe4000f8ec0ff */
[----:B---3--:R-:W-:-:S04]  /*0d90*/  UIADD3 UR12, UPT, UPT, -UR7, 0x100000, URZ ;  /* 0x00100000070c7890 */ /* 0x008fc8000fffe1ff */
[----:B------:R-:W-:Y:S02]  /*0da0*/  USHF.L.U32 UR13, UR12, 0xb, URZ ;  /* 0x0000000b0c0d7899 */ /* 0x000fe400080006ff */
[----:B------:R-:W-:Y:S01]  /*0db0*/  USHF.L.U32 UR12, UR12, 0x1, URZ ;  /* 0x000000010c0c7899 */ /* 0x000fe200080006ff */
[----:B------:R-:W-:Y:S01]  /*0dc0*/  ELECT P1, URZ, PT ;  /* 0x0000000000ff782f */ /* 0x000fe20003820000 */
[----:B------:R-:W2:Y:S10]  /*0dd0*/  FENCE.VIEW.ASYNC.S ;  /* 0x00000000000073c6 */ /* 0x000eb40000000000 */
[----:B--2---:R4:W2:Y:S01]  /*0de0*/  SYNCS.EXCH.64 URZ, [UR8+0x180], UR12 ;  /* 0x0001800c08ff75b2 */ /* 0x0048a20008000100 */
[----:B------:R4:W3:Y:S01]  /*0df0*/  SYNCS.EXCH.64 URZ, [UR8+0x190], UR12 ;  /* 0x0001900c08ff75b2 */ /* 0x0008e20008000100 */
[----:B------:R4:W1:Y:S01]  /*0e00*/  SYNCS.EXCH.64 URZ, [UR8+0x188], UR12 ;  /* 0x0001880c08ff75b2 */ /* 0x0008620008000100 */
[----:B------:R4:W1:Y:S02]  /*0e10*/  SYNCS.EXCH.64 URZ, [UR8+0x198], UR12 ;  /* 0x0001980c08ff75b2 */ /* 0x0008640008000100 */
[----:B----4-:R-:W-:Y:S01]  /*0e20*/  NOP ;  /* 0x0000000000007918 */ /* 0x010fe20000000000 */
.L_x_15:
[----:B------:R-:W-:Y:S01]  /*0e30*/  VOTEU.ALL UP1, P0 ;  /* 0x0000000000ff7886 */ /* 0x000fe20000020000 */
[----:B--2---:R-:W2:Y:S01]  /*0e40*/  LDCU UR8, c[0x0][0x36c] ;  /* 0x00006d80ff0877ac */ /* 0x004ea20008000800 */
[----:B------:R-:W-:Y:S01]  /*0e50*/  NOP ;  /* 0x0000000000007918 */ /* 0x000fe20000000000 */
[----:B------:R-:W-:Y:S01]  /*0e60*/  LOP3.LUT R10, R109, 0x1f, RZ, 0xc0, !PT ;  /* 0x0000001f6d0a7812 */ /* 0x000fe200078ec0ff */
[----:B---3--:R-:W-:Y:S01]  /*0e70*/  UMOV UR12, 0x20 ;  /* 0x00000020000c7882 */ /* 0x008fe20000000000 */
[----:B------:R-:W-:Y:S01]  /*0e80*/  @!UP1 UMOV UR7, 0x400 ;  /* 0x0000040000079882 */ /* 0x000fe20000000000 */
[----:B------:R-:W-:-:S04]  /*0e90*/  @!UP1 UIADD3 UR12, UPT, UPT, -UR12, 0x100000, URZ ;  /* 0x001000000c0c9890 */ /* 0x000fc8000fffe1ff */
[----:B------:R-:W-:Y:S02]  /*0ea0*/  @!UP1 USHF.L.U32 UR13, UR12, 0xb, URZ ;  /* 0x0000000b0c0d9899 */ /* 0x000fe400080006ff */
[----:B------:R-:W-:Y:S02]  /*0eb0*/  @!UP1 USHF.L.U32 UR12, UR12, 0x1, URZ ;  /* 0x000000010c0c9899 */ /* 0x000fe400080006ff */
[----:B------:R-:W-:Y:S01]  /*0ec0*/  @!UP1 ULEA UR7, UR37, UR7, 0x18 ;  /* 0x0000000725079291 */ /* 0x000fe2000f8ec0ff */
[----:B------:R-:W-:Y:S01]  /*0ed0*/  VOTEU.ALL UP1, P0 ;  /* 0x0000000000ff7886 */ /* 0x000fe20000020000 */
[----:B------:R-:W-:Y:S01]  /*0ee0*/  UISETP.NE.AND UP4, UPT, UR10, URZ, UPT ;  /* 0x000000ff0a00728c */ /* 0x000fe2000bf85270 */
[----:B------:R-:W3:Y:S09]  /*0ef0*/  FENCE.VIEW.ASYNC.S ;  /* 0x00000000000073c6 */ /* 0x000ef20000000000 */
[----:B---3--:R3:W4:Y:S01]  /*0f00*/  @!UP1 SYNCS.EXCH.64 URZ, [UR7+0x1a0], UR12 ;  /* 0x0001a00c07ff95b2 */ /* 0x0087220008000100 */
[----:B--2---:R-:W-:-:S09]  /*0f10*/  UISETP.EQ.U32.AND UP1, UPT, UR8, 0x1, UPT ;  /* 0x000000010800788c */ /* 0x004fd2000bf22070 */
[----:B------:R-:W-:Y:S05]  /*0f20*/  BRA.U !UP1, `(.L_x_16) ;  /* 0x0000000109087547 */ /* 0x000fea000b800000 */
[----:B-1--4-:R-:W-:Y:S01]  /*0f30*/  UCGABAR_ARV ;  /* 0x00000000000079c7 */ /* 0x012fe20008000000 */
[----:B------:R-:W-:Y:S05]  /*0f40*/  BRA `(.L_x_17) ;  /* 0x0000000000047947 */ /* 0x000fea0003800000 */
.L_x_16:
[----:B-1--4-:R-:W-:Y:S01]  /*0f50*/  NOP ;  /* 0x0000000000007918 */ /* 0x012fe20000000000 */
.L_x_17:
[----:B------:R-:W1:Y:S01]  /*0f60*/  S2R R18, SR_CTAID.Y ;  /* 0x0000000000127919 */ /* 0x000e620000002600 */
[----:B------:R-:W-:-:S05]  /*0f70*/  CS2R.32 R88, SR_CgaSize ;  /* 0x0000000000587805 */ /* 0x000fca0000008a00 */
[----:B------:R-:W-:-:S05]  /*0f80*/  IMAD R88, R88, -0xa0, RZ ;  /* 0xffffff6058587824 */ /* 0x000fca00078e02ff */
[----:B---3--:R-:W-:-:S14]  /*0f90*/  R2UR UR7, R88 ;  /* 0x00000000580772ca */ /* 0x008fdc00000e0000 */
[----:B------:R-:W2:Y:S01]  /*0fa0*/  LDCU UR7, c[0x0][UR7+0x2b4] ;  /* 0x00005680070777ac */ /* 0x000ea20008000800 */
[----:B------:R-:W-:-:S05]  /*0fb0*/  CS2R.32 R0, SR_CgaSize ;  /* 0x0000000000007805 */ /* 0x000fca0000008a00 */
[----:B------:R-:W-:-:S06]  /*0fc0*/  IMAD R0, R0, -0xa0, RZ ;  /* 0xffffff6000007824 */ /* 0x000fcc00078e02ff */
[----:B------:R-:W3:Y:S01]  /*0fd0*/  LDC R0, c[0x0][R0+0x2a4] ;  /* 0x0000a90000007b82 */ /* 0x000ee20000000800 */
[----:B------:R-:W-:Y:S01]  /*0fe0*/  PRMT R8, RZ, 0x7610, R8 ;  /* 0x00007610ff087816 */ /* 0x000fe20000000008 */
[----:B------:R-:W4:Y:S01]  /*0ff0*/  S2R R11, SR_CTAID.X ;  /* 0x00000000000b7919 */ /* 0x000f220000002500 */
[----:B------:R-:W-:-:S05]  /*1000*/  CS2R.32 R88, SR_CgaSize ;  /* 0x0000000000587805 */ /* 0x000fca0000008a00 */
[----:B------:R-:W-:-:S05]  /*1010*/  IMAD R88, R88, -0xa0, RZ ;  /* 0xffffff6058587824 */ /* 0x000fca00078e02ff */
[----:B------:R-:W-:-:S14]  /*1020*/  R2UR UR8, R88 ;  /* 0x00000000580872ca */ /* 0x000fdc00000e0000 */
[----:B------:R-:W3:Y:S01]  /*1030*/  LDCU UR8, c[0x0][UR8+0x2b0] ;  /* 0x00005600080877ac */ /* 0x000ee20008000800 */
[----:B------:R-:W-:Y:S01]  /*1040*/  UISETP.NE.AND UP2, UPT, UR10, 0x2, UPT ;  /* 0x000000020a00788c */ /* 0x000fe2000bf45270 */
[----:B------:R-:W2:Y:S01]  /*1050*/  LDC R9, c[0x0][0xb24] ;  /* 0x0002c900ff097b82 */ /* 0x000ea20000000800 */
[----:B------:R-:W-:-:S05]  /*1060*/  CS2R.32 R2, SR_CgaSize ;  /* 0x0000000000027805 */ /* 0x000fca0000008a00 */
[----:B------:R-:W-:-:S06]  /*1070*/  IMAD R2, R2, -0xa0, RZ ;  /* 0xffffff6002027824 */ /* 0x000fcc00078e02ff */
[----:B------:R-:W3:Y:S08]  /*1080*/  LDC R2, c[0x0][R2+0x2a0] ;  /* 0x0000a80002027b82 */ /* 0x000ef00000000800 */
[----:B------:R-:W3:Y:S01]  /*1090*/  LDC R34, c[0x0][0xb24] ;  /* 0x0002c900ff227b82 */ /* 0x000ee20000000800 */
[----:B-1----:R-:W-:-:S07]  /*10a0*/  I2FP.F32.U32 R3, R18 ;  /* 0x0000001200037245 */ /* 0x002fce0000201000 */
[----:B------:R-:W1:Y:S01]  /*10b0*/  S2UR UR36, SR_CTAID.Z ;  /* 0x00000000002479c3 */ /* 0x000e620000002700 */
[----:B--2---:R-:W-:Y:S01]  /*10c0*/  ISETP.GE.AND P0, PT, R9, 0x1, PT ;  /* 0x000000010900780c */ /* 0x004fe20003f06270 */
[----:B----4-:R-:W-:Y:S01]  /*10d0*/  IMAD.MOV.U32 R19, RZ, RZ, R11 ;  /* 0x000000ffff137224 */ /* 0x010fe200078e000b */
[----:B------:R-:W-:Y:S01]  /*10e0*/  I2FP.F32.U32 R4, R11 ;  /* 0x0000000b00047245 */ /* 0x000fe20000201000 */
[----:B------:R-:W-:Y:S01]  /*10f0*/  FMUL R3, R3, UR7 ;  /* 0x0000000703037c20 */ /* 0x000fe20008400000 */
[----:B------:R-:W2:Y:S03]  /*1100*/  LDCU UR7, c[0x0][0xb30] ;  /* 0x00016600ff0777ac */ /* 0x000ea60008000800 */
[----:B---3--:R-:W-:Y:S01]  /*1110*/  FMUL R4, R4, UR8 ;  /* 0x0000000804047c20 */ /* 0x008fe20008400000 */
[----:B------:R-:W3:Y:S08]  /*1120*/  F2I.U32.TRUNC.NTZ R79, R3 ;  /* 0x00000003004f7305 */ /* 0x000ef0000020f000 */
[----:B------:R-:W4:Y:S01]  /*1130*/  F2I.U32.TRUNC.NTZ R88, R4 ;  /* 0x0000000400587305 */ /* 0x000f22000020f000 */
[----:B--2---:R-:W-:Y:S01]  /*1140*/  UISETP.NE.AND UP3, UPT, UR7, 0x1, UPT ;  /* 0x000000010700788c */ /* 0x004fe2000bf65270 */
[----:B---3--:R-:W-:-:S05]  /*1150*/  IADD3 R79, PT, PT, -R79, RZ, RZ ;  /* 0x000000ff4f4f7210 */ /* 0x008fca0007ffe1ff */
[----:B------:R-:W-:Y:S01]  /*1160*/  IMAD R79, R0, R79, R18 ;  /* 0x0000004f004f7224 */ /* 0x000fe200078e0212 */
[----:B------:R-:W-:Y:S01]  /*1170*/  PRMT R0, RZ, 0x7610, R0 ;  /* 0x00007610ff007816 */ /* 0x000fe20000000000 */
[----:B----4-:R-:W-:-:S04]  /*1180*/  IMAD.MOV R88, RZ, RZ, -R88 ;  /* 0x000000ffff587224 */ /* 0x010fc800078e0a58 */
[----:B------:R-:W-:Y:S01]  /*1190*/  IMAD R88, R2, R88, R11 ;  /* 0x0000005802587224 */ /* 0x000fe200078e020b */
[----:B-1----:R-:W-:Y:S06]  /*11a0*/  BRA.U UP4, `(.L_x_18) ;  /* 0x0000000104247547 */ /* 0x002fec000b800000 */
[----:B------:R-:W-:Y:S01]  /*11b0*/  ISETP.NE.AND P1, PT, R79, RZ, PT ;  /* 0x000000ff4f00720c */ /* 0x000fe20003f25270 */
[----:B------:R-:W-:Y:S01]  /*11c0*/  IMAD.MOV.U32 R0, RZ, RZ, 0x3 ;  /* 0x00000003ff007424 */ /* 0x000fe200078e00ff */
[C---:B------:R-:W-:Y:S02]  /*11d0*/  LOP3.LUT R3, R88.reuse, 0xfffffffe, RZ, 0xc0, !PT ;  /* 0xfffffffe58037812 */ /* 0x040fe400078ec0ff */
[----:B------:R-:W-:Y:S02]  /*11e0*/  ISETP.LT.U32.OR P1, PT, R88, 0x2, !P1 ;  /* 0x000000025800780c */ /* 0x000fe40004f21470 */
[----:B------:R-:W-:Y:S02]  /*11f0*/  SHF.L.U32 R0, R0, R3, RZ ;  /* 0x0000000300007219 */ /* 0x000fe400000006ff */
[----:B------:R-:W-:Y:S02]  /*1200*/  SEL R5, RZ, 0x1, !P1 ;  /* 0x00000001ff057807 */ /* 0x000fe40004800000 */
[----:B------:R-:W-:-:S05]  /*1210*/  SEL R2, RZ, 0x2, !P1 ;  /* 0x00000002ff027807 */ /* 0x000fca0004800000 */
[----:B------:R-:W-:-:S05]  /*1220*/  IMAD.IADD R2, R5, 0x1, R2 ;  /* 0x0000000105027824 */ /* 0x000fca00078e0202 */
[----:B------:R-:W-:Y:S02]  /*1230*/  PRMT R8, R2, 0x7610, R8 ;  /* 0x0000761002087816 */ /* 0x000fe40000000008 */
.L_x_18:
[----:B------:R-:W-:Y:S05]  /*1240*/  @!P0 BRA `(.L_x_19) ;  /* 0x0000000000b88947 */ /* 0x000fea0003800000 */
[----:B------:R-:W1:Y:S01]  /*1250*/  LDC.64 R4, c[0x0][0xb18] ;  /* 0x0002c600ff047b82 */ /* 0x000e620000000a00 */
[----:B------:R-:W-:-:S07]  /*1260*/  ISETP.NE.AND P0, PT, R9, 0x1, PT ;  /* 0x000000010900780c */ /* 0x000fce0003f05270 */
[----:B------:R-:W2:Y:S08]  /*1270*/  LDC R14, c[0x0][0xb0c] ;  /* 0x0002c300ff0e7b82 */ /* 0x000eb00000000800 */
[----:B------:R-:W3:Y:S08]  /*1280*/  LDC R13, c[0x0][0x370] ;  /* 0x0000dc00ff0d7b82 */ /* 0x000ef00000000800 */
[----:B------:R-:W4:Y:S01]  /*1290*/  LDC R16, c[0x0][0x374] ;  /* 0x0000dd00ff107b82 */ /* 0x000f220000000800 */
[----:B-1----:R-:W-:-:S07]  /*12a0*/  ISETP.NE.AND P1, PT, R4, 0x1, PT ;  /* 0x000000010400780c */ /* 0x002fce0003f25270 */
[----:B------:R-:W3:Y:S01]  /*12b0*/  LDC.64 R6, c[0x0][0xb10] ;  /* 0x0002c400ff067b82 */ /* 0x000ee20000000a00 */
[----:B--2---:R-:W-:-:S07]  /*12c0*/  ISETP.NE.AND P2, PT, R14, 0x1, PT ;  /* 0x000000010e00780c */ /* 0x004fce0003f45270 */
[----:B------:R-:W1:Y:S08]  /*12d0*/  LDC R12, c[0x0][0xb20] ;  /* 0x0002c800ff0c7b82 */ /* 0x000e700000000800 */
[----:B------:R-:W2:Y:S01]  /*12e0*/  LDC.64 R2, c[0x0][0xb28] ;  /* 0x0002ca00ff027b82 */ /* 0x000ea20000000a00 */
[----:B----4-:R-:W-:-:S04]  /*12f0*/  IMAD.HI.U32 R15, R16, R5, RZ ;  /* 0x00000005100f7227 */ /* 0x010fc800078e00ff */
[----:B------:R-:W-:-:S04]  /*1300*/  IMAD.HI.U32 R5, R18, R5, RZ ;  /* 0x0000000512057227 */ /* 0x000fc800078e00ff */
[----:B---3--:R-:W-:-:S04]  /*1310*/  IMAD.HI.U32 R20, R13, R6, RZ ;  /* 0x000000060d147227 */ /* 0x008fc800078e00ff */
[C---:B------:R-:W-:Y:S01]  /*1320*/  IMAD.HI.U32 R22, R11.reuse, R6, RZ ;  /* 0x000000060b167227 */ /* 0x040fe200078e00ff */
[-C--:B------:R-:W-:Y:S02]  /*1330*/  @P2 SHF.R.U32.HI R13, RZ, R7.reuse, R20 ;  /* 0x00000007ff0d2219 */ /* 0x080fe40000011614 */
[-C--:B-1----:R-:W-:Y:S02]  /*1340*/  @P1 SHF.R.U32.HI R16, RZ, R12.reuse, R15 ;  /* 0x0000000cff101219 */ /* 0x082fe4000001160f */
[----:B------:R-:W-:Y:S02]  /*1350*/  SHF.R.U32.HI R5, RZ, R12, R5 ;  /* 0x0000000cff057219 */ /* 0x000fe40000011605 */
[----:B------:R-:W-:Y:S02]  /*1360*/  SHF.R.U32.HI R22, RZ, R7, R22 ;  /* 0x00000007ff167219 */ /* 0x000fe40000011616 */
[----:B------:R-:W-:Y:S01]  /*1370*/  SEL R5, R18, R5, !P1 ;  /* 0x0000000512057207 */ /* 0x000fe20004800000 */
[----:B--2---:R-:W-:Y:S01]  /*1380*/  IMAD.HI.U32 R20, R16, R2, RZ ;  /* 0x0000000210147227 */ /* 0x004fe200078e00ff */
[----:B------:R-:W-:-:S02]  /*1390*/  SEL R19, R11, R22, !P2 ;  /* 0x000000160b137207 */ /* 0x000fc40005000000 */
[----:B------:R-:W-:Y:S01]  /*13a0*/  IADD3 R7, PT, PT, -R5, RZ, RZ ;  /* 0x000000ff05077210 */ /* 0x000fe20007ffe1ff */
[----:B------:R-:W-:Y:S01]  /*13b0*/  IMAD.HI.U32 R6, R13, R2, RZ ;  /* 0x000000020d067227 */ /* 0x000fe200078e00ff */
[----:B------:R-:W-:-:S03]  /*13c0*/  @P0 SHF.R.U32.HI R16, RZ, R3, R20 ;  /* 0x00000003ff100219 */ /* 0x000fc60000011614 */
[----:B------:R-:W-:Y:S01]  /*13d0*/  IMAD R7, R4, R7, R18 ;  /* 0x0000000704077224 */ /* 0x000fe200078e0212 */
[----:B------:R-:W-:Y:S01]  /*13e0*/  @P0 SHF.R.U32.HI R13, RZ, R3, R6 ;  /* 0x00000003ff0d0219 */ /* 0x000fe20000011606 */
[----:B------:R-:W-:-:S04]  /*13f0*/  IMAD R16, R16, R9, RZ ;  /* 0x0000000910107224 */ /* 0x000fc800078e02ff */
[----:B------:R-:W-:Y:S01]  /*1400*/  IMAD R6, R13, R9, RZ ;  /* 0x000000090d067224 */ /* 0x000fe200078e02ff */
[----:B------:R-:W-:-:S04]  /*1410*/  ISETP.GE.AND P1, PT, R5, R16, PT ;  /* 0x000000100500720c */ /* 0x000fc80003f26270 */
[----:B------:R-:W-:Y:S01]  /*1420*/  ISETP.GE.OR P1, PT, R19, R6, P1 ;  /* 0x000000061300720c */ /* 0x000fe20000f26670 */
[----:B------:R-:W-:-:S05]  /*1430*/  IMAD.HI.U32 R6, R5, R2, RZ ;  /* 0x0000000205067227 */ /* 0x000fca00078e00ff */
[----:B------:R-:W-:-:S04]  /*1440*/  SHF.R.U32.HI R6, RZ, R3, R6 ;  /* 0x00000003ff067219 */ /* 0x000fc80000011606 */
[----:B------:R-:W-:-:S03]  /*1450*/  SEL R6, R5, R6, !P0 ;  /* 0x0000000605067207 */ /* 0x000fc60004000000 */
[----:B------:R-:W-:Y:S01]  /*1460*/  @!P1 IMAD.HI.U32 R12, R19, R2, RZ ;  /* 0x00000002130c9227 */ /* 0x000fe200078e00ff */
[----:B------:R-:W-:-:S04]  /*1470*/  IADD3 R2, PT, PT, -R6, RZ, RZ ;  /* 0x000000ff06027210 */ /* 0x000fc80007ffe1ff */
[----:B------:R-:W-:Y:S01]  /*1480*/  @!P1 SHF.R.U32.HI R12, RZ, R3, R12 ;  /* 0x00000003ff0c9219 */ /* 0x000fe2000001160c */
[----:B------:R-:W-:-:S03]  /*1490*/  IMAD R2, R9, R2, R5 ;  /* 0x0000000209027224 */ /* 0x000fc600078e0205 */
[----:B------:R-:W-:-:S05]  /*14a0*/  @!P1 SEL R3, R19, R12, !P0 ;  /* 0x0000000c13039207 */ /* 0x000fca0004000000 */
[--C-:B------:R-:W-:Y:S02]  /*14b0*/  @!P1 IMAD.IADD R6, R6, 0x1, -R3.reuse ;  /* 0x0000000106069824 */ /* 0x100fe400078e0a03 */
[----:B------:R-:W-:Y:S01]  /*14c0*/  @!P1 IMAD R3, R2, R13, R3 ;  /* 0x0000000d02039224 */ /* 0x000fe200078e0203 */
[----:B------:R-:W-:Y:S01]  /*14d0*/  IADD3 R2, PT, PT, -R19, RZ, RZ ;  /* 0x000000ff13027210 */ /* 0x000fe20007ffe1ff */
[----:B------:R-:W-:Y:S02]  /*14e0*/  @!P1 IMAD R5, R6, R9, R19 ;  /* 0x0000000906059224 */ /* 0x000fe400078e0213 */
[----:B------:R-:W-:Y:S02]  /*14f0*/  @!P1 IMAD.MOV.U32 R19, RZ, RZ, R3 ;  /* 0x000000ffff139224 */ /* 0x000fe400078e0003 */
[----:B------:R-:W-:Y:S02]  /*1500*/  IMAD R2, R14, R2, R11 ;  /* 0x000000020e027224 */ /* 0x000fe400078e020b */
[----:B------:R-:W-:-:S02]  /*1510*/  IMAD R18, R5, R4, R7 ;  /* 0x0000000405127224 */ /* 0x000fc400078e0207 */
[----:B------:R-:W-:Y:S02]  /*1520*/  IMAD R19, R19, R14, R2 ;  /* 0x0000000e13137224 */ /* 0x000fe400078e0202 */
.L_x_19:
[----:B------:R-:W-:Y:S05]  /*1530*/  BRA.U UP3, `(.L_x_20) ;  /* 0x0000000103407547 */ /* 0x000fea000b800000 */
[----:B------:R-:W1:Y:S08]  /*1540*/  LDC.64 R4, c[0x0][0xb10] ;  /* 0x0002c400ff047b82 */ /* 0x000e700000000a00 */
[----:B------:R-:W2:Y:S08]  /*1550*/  LDC.64 R2, c[0x0][0xb18] ;  /* 0x0002c600ff027b82 */ /* 0x000eb00000000a00 */
[----:B------:R-:W3:Y:S08]  /*1560*/  LDC R6, c[0x0][0xb20] ;  /* 0x0002c800ff067b82 */ /* 0x000ef00000000800 */
[----:B------:R-:W4:Y:S01]  /*1570*/  LDC R12, c[0x0][0xb0c] ;  /* 0x0002c300ff0c7b82 */ /* 0x000f220000000800 */
[----:B-1----:R-:W-:-:S05]  /*1580*/  IMAD.HI.U32 R4, R19, R4, RZ ;  /* 0x0000000413047227 */ /* 0x002fca00078e00ff */
[----:B------:R-:W-:Y:S01]  /*1590*/  SHF.R.U32.HI R4, RZ, R5, R4 ;  /* 0x00000005ff047219 */ /* 0x000fe20000011604 */
[----:B--2---:R-:W-:Y:S01]  /*15a0*/  IMAD.HI.U32 R3, R18, R3, RZ ;  /* 0x0000000312037227 */ /* 0x004fe200078e00ff */
[----:B------:R-:W-:-:S04]  /*15b0*/  ISETP.NE.AND P0, PT, R2, 0x1, PT ;  /* 0x000000010200780c */ /* 0x000fc80003f05270 */
[----:B---3--:R-:W-:-:S04]  /*15c0*/  SHF.R.U32.HI R3, RZ, R6, R3 ;  /* 0x00000006ff037219 */ /* 0x008fc80000011603 */
[----:B------:R-:W-:Y:S02]  /*15d0*/  SEL R3, R18, R3, !P0 ;  /* 0x0000000312037207 */ /* 0x000fe40004000000 */
[----:B----4-:R-:W-:-:S04]  /*15e0*/  ISETP.NE.AND P1, PT, R12, 0x1, PT ;  /* 0x000000010c00780c */ /* 0x010fc80003f25270 */
[----:B------:R-:W-:-:S05]  /*15f0*/  SEL R6, R19, R4, !P1 ;  /* 0x0000000413067207 */ /* 0x000fca0004800000 */
[----:B------:R-:W-:Y:S02]  /*1600*/  IMAD.IADD R4, R3, 0x1, -R6 ;  /* 0x0000000103047824 */ /* 0x000fe400078e0a06 */
[----:B------:R-:W-:Y:S02]  /*1610*/  IMAD.IADD R3, R6, 0x1, -R3 ;  /* 0x0000000106037824 */ /* 0x000fe400078e0a03 */
[----:B------:R-:W-:Y:S02]  /*1620*/  IMAD R19, R4, R12, R19 ;  /* 0x0000000c04137224 */ /* 0x000fe400078e0213 */
[----:B------:R-:W-:Y:S02]  /*1630*/  IMAD R18, R3, R2, R18 ;  /* 0x0000000203127224 */ /* 0x000fe400078e0212 */
.L_x_20:
[----:B------:R-:W-:Y:S05]  /*1640*/  BRA.U !UP1, `(.L_x_21) ;  /* 0x00000001090c7547 */ /* 0x000fea000b800000 */
[----:B------:R-:W-:Y:S01]  /*1650*/  UCGABAR_WAIT ;  /* 0x0000000000007dc7 */ /* 0x000fe20008000000 */
[----:B------:R-:W-:Y:S01]  /*1660*/  CCTL.IVALL ;  /* 0x00000000ff00798f */ /* 0x000fe20002000000 */
[----:B------:R-:W-:Y:S05]  /*1670*/  BRA `(.L_x_22) ;  /* 0x0000000000047947 */ /* 0x000fea0003800000 */
.L_x_21:
[----:B------:R-:W-:Y:S06]  /*1680*/  BAR.SYNC.DEFER_BLOCKING 0x0 ;  /* 0x0000000000007b1d */ /* 0x000fec0000010000 */
.L_x_22:
[----:B------:R-:W-:Y:S05]  /*1690*/  BRA.U UP2, `(.L_x_23) ;  /* 0x0000001502e47547 */ /* 0x000fea000b800000 */
[----:B------:R-:W1:Y:S01]  /*16a0*/  LDCU UR4, c[0x0][0x38c] ;  /* 0x00007180ff0477ac */ /* 0x000e620008000800 */
[----:B------:R-:W2:Y:S01]  /*16b0*/  LDC R9, c[0x0][0x370] ;  /* 0x0000dc00ff097b82 */ /* 0x000ea20000000800 */
[----:B------:R-:W-:Y:S02]  /*16c0*/  IMAD.SHL.U32 R16, R11, 0x40, RZ ;  /* 0x000000400b107824 */ /* 0x000fe400078e00ff */
[----:B------:R-:W-:Y:S01]  /*16d0*/  HFMA2 R14, -RZ, RZ, 0, 0 ;  /* 0x00000000ff0e7431 */ /* 0x000fe200000001ff */
[----:B------:R-:W-:Y:S01]  /*16e0*/  UISETP.NE.AND UP1, UPT, UR10, URZ, UPT ;  /* 0x000000ff0a00728c */ /* 0x000fe2000bf25270 */
[----:B------:R-:W-:Y:S01]  /*16f0*/  ISETP.NE.AND P4, PT, R10, RZ, P5 ;  /* 0x000000ff0a00720c */ /* 0x000fe20002f85270 */
[----:B------:R-:W-:Y:S01]  /*1700*/  IMAD.MOV.U32 R15, RZ, RZ, 0x1 ;  /* 0x00000001ff0f7424 */ /* 0x000fe200078e00ff */
[----:B------:R-:W-:Y:S01]  /*1710*/  CS2R R12, SRZ ;  /* 0x00000000000c7805 */ /* 0x000fe2000001ff00 */
[----:B------:R-:W-:Y:S01]  /*1720*/  IMAD.MOV.U32 R10, RZ, RZ, 0x1 ;  /* 0x00000001ff0a7424 */ /* 0x000fe200078e00ff */
[----:B------:R-:W3:Y:S01]  /*1730*/  LDC R0, c[0x0][0x374] ;  /* 0x0000dd00ff007b82 */ /* 0x000ee20000000800 */
[----:B------:R-:W-:Y:S01]  /*1740*/  LOP3.LUT R16, R16, 0x40, RZ, 0xc0, !PT ;  /* 0x0000004010107812 */ /* 0x000fe200078ec0ff */
[----:B------:R-:W4:Y:S01]  /*1750*/  LDCU.64 UR14, c[0x0][0x348] ;  /* 0x00006900ff0e77ac */ /* 0x000f220008000a00 */
[----:B------:R-:W-:Y:S01]  /*1760*/  USEL UR22, UR6, 0x2, UP1 ;  /* 0x0000000206167887 */ /* 0x000fe20008800000 */
[----:B------:R-:W-:Y:S01]  /*1770*/  UMOV UR23, URZ ;  /* 0x000000ff00177c82 */ /* 0x000fe20008000000 */
[----:B-1----:R-:W-:-:S04]  /*1780*/  UIADD3 UR5, UPT, UPT, UR4, 0x3f, URZ ;  /* 0x0000003f04057890 */ /* 0x002fc8000fffe0ff */
[----:B------:R-:W-:-:S04]  /*1790*/  USHF.R.S32.HI UR7, URZ, 0x1f, UR5 ;  /* 0x0000001fff077899 */ /* 0x000fc80008011405 */
[----:B------:R-:W-:Y:S02]  /*17a0*/  ULEA.HI UR7, UR7, UR5, URZ, 0x6 ;  /* 0x0000000507077291 */ /* 0x000fe4000f8f30ff */
[----:B------:R-:W-:Y:S02]  /*17b0*/  UIADD3 UR5, UPT, UPT, UR4, -0x1, URZ ;  /* 0xffffffff04057890 */ /* 0x000fe4000fffe0ff */
[----:B------:R-:W-:Y:S02]  /*17c0*/  USHF.R.S32.HI UR7, URZ, 0x6, UR7 ;  /* 0x00000006ff077899 */ /* 0x000fe40008011407 */
[----:B------:R-:W-:Y:S02]  /*17d0*/  UISETP.GE.U32.AND UP2, UPT, UR5, -0x7f, UPT ;  /* 0xffffff810500788c */ /* 0x000fe4000bf46070 */
[----:B------:R-:W-:Y:S02]  /*17e0*/  UISETP.LT.U32.AND UP0, UPT, UR7, 0xd, UPT ;  /* 0x0000000d0700788c */ /* 0x000fe4000bf01070 */
[----:B------:R-:W-:-:S02]  /*17f0*/  UIADD3 UR4, UPT, UPT, UR4, 0x7e, URZ ;  /* 0x0000007e04047890 */ /* 0x000fc4000fffe0ff */
[----:B------:R-:W-:-:S04]  /*1800*/  USEL UR5, UR7, 0xd, UP0 ;  /* 0x0000000d07057887 */ /* 0x000fc80008000000 */
[----:B------:R-:W-:Y:S02]  /*1810*/  UIADD3 UR21, UPT, UPT, UR5, -0x1, URZ ;  /* 0xffffffff05157890 */ /* 0x000fe4000fffe0ff */
[----:B------:R-:W-:Y:S02]  /*1820*/  @UP2 UIADD3 UR21, UPT, UPT, UR5, URZ, URZ ;  /* 0x000000ff05152290 */ /* 0x000fe4000fffe0ff */
[----:B------:R-:W-:Y:S02]  /*1830*/  UIADD3 UR24, UPT, UPT, UR7, -UR5, URZ ;  /* 0x8000000507187290 */ /* 0x000fe4000fffe0ff */
[----:B------:R-:W-:Y:S02]  /*1840*/  UIADD3 UR13, UPT, UPT, UR21, 0x1, URZ ;  /* 0x00000001150d7890 */ /* 0x000fe4000fffe0ff */
[----:B--2-4-:R-:W-:-:S12]  /*1850*/  UIADD3 UR21, UPT, UPT, -UR21, URZ, URZ ;  /* 0x000000ff15157290 */ /* 0x014fd8000fffe1ff */
.L_x_43:
[----:B------:R-:W-:Y:S01]  /*1860*/  UISETP.NE.AND UP0, UPT, UR37, URZ, UPT ;  /* 0x000000ff2500728c */ /* 0x000fe2000bf05270 */
[----:B------:R-:W1:Y:S08]  /*1870*/  S2UR UR37, SR_CgaCtaId ;  /* 0x00000000002579c3 */ /* 0x000e700000008800 */
[----:B------:R-:W-:Y:S05]  /*1880*/  BRA.U UP0, `(.L_x_24) ;  /* 0x0000000100347547 */ /* 0x000fea000b800000 */
[----:B------:R-:W2:Y:S01]  /*1890*/  S2R R2, SR_CgaCtaId ;  /* 0x0000000000027919 */ /* 0x000ea20000008800 */
[----:B------:R-:W-:-:S04]  /*18a0*/  MOV R3, 0x400 ;  /* 0x0000040000037802 */ /* 0x000fc80000000f00 */
[----:B--2---:R-:W-:Y:S02]  /*18b0*/  LEA R3, R2, R3, 0x18 ;  /* 0x0000000302037211 */ /* 0x004fe400078ec0ff */
[----:B------:R-:W-:-:S03]  /*18c0*/  SHF.L.U32 R2, R10, 0x1f, RZ ;  /* 0x0000001f0a027819 */ /* 0x000fc600000006ff */
[----:B------:R-:W-:-:S04]  /*18d0*/  IMAD R3, R12, 0x8, R3 ;  /* 0x000000080c037824 */ /* 0x000fc800078e0203 */
[----:B------:R-:W2:Y:S02]  /*18e0*/  SYNCS.PHASECHK.TRANS64.TRYWAIT P0, [R3+URZ+0x190], R2 ;  /* 0x00019002030075a7 */ /* 0x000ea400080011ff */
[----:B--2---:R-:W-:Y:S05]  /*18f0*/  @!P0 BRA `(.L_x_25) ;  /* 0x0000007400dc8947 */ /* 0x004fea0003800000 */
.L_x_192:
[----:B------:R-:W-:Y:S01]  /*1900*/  VIADD R12, R12, 0x1 ;  /* 0x000000010c0c7836 */ /* 0x000fe20000000000 */
[----:B------:R2:W-:Y:S04]  /*1910*/  SYNCS.ARRIVE.TRANS64.A1T0 RZ, [R3+URZ+0x180], RZ ;  /* 0x000180ff03ff79a7 */ /* 0x0005e800081000ff */
[----:B------:R-:W-:-:S04]  /*1920*/  ISETP.NE.AND P0, PT, R12, 0x2, PT ;  /* 0x000000020c00780c */ /* 0x000fc80003f05270 */
[----:B------:R-:W-:Y:S02]  /*1930*/  SEL R12, R12, RZ, P0 ;  /* 0x000000ff0c0c7207 */ /* 0x000fe40000000000 */
[----:B--2---:R-:W-:-:S04]  /*1940*/  SEL R3, RZ, 0x1, P0 ;  /* 0x00000001ff037807 */ /* 0x004fc80000000000 */
[----:B------:R-:W-:-:S07]  /*1950*/  LOP3.LUT R10, R10, R3, RZ, 0x3c, !PT ;  /* 0x000000030a0a7212 */ /* 0x000fce00078e3cff */
.L_x_24:
[----:B------:R-:W-:Y:S01]  /*1960*/  UMOV UR6, 0x400 ;  /* 0x0000040000067882 */ /* 0x000fe20000000000 */
[----:B------:R-:W-:Y:S01]  /*1970*/  LEA.HI R3, R19, R19, RZ, 0x1 ;  /* 0x0000001313037211 */ /* 0x000fe200078f08ff */
[----:B-1----:R-:W-:Y:S01]  /*1980*/  ULEA UR6, UR37, UR6, 0x18 ;  /* 0x0000000625067291 */ /* 0x002fe2000f8ec0ff */
[----:B------:R-:W-:Y:S01]  /*1990*/  SHF.L.U32 R2, R15, 0x1f, RZ ;  /* 0x0000001f0f027819 */ /* 0x000fe200000006ff */
[----:B------:R-:W-:Y:S01]  /*19a0*/  UISETP.GE.U32.AND UP0, UPT, UR4, 0x7f, UPT ;  /* 0x0000007f0400788c */ /* 0x000fe2000bf06070 */
[C---:B------:R-:W-:Y:S01]  /*19b0*/  R2UR UR9, R16.reuse ;  /* 0x00000000100972ca */ /* 0x040fe200000e0000 */
[----:B------:R-:W-:Y:S01]  /*19c0*/  ULEA UR8, UR23, UR6, 0x3 ;  /* 0x0000000617087291 */ /* 0x000fe2000f8e18ff */
[----:B------:R-:W-:Y:S01]  /*19d0*/  IMAD.SHL.U32 R3, R3, 0x40, RZ ;  /* 0x0000004003037824 */ /* 0x000fe200078e00ff */
[----:B------:R-:W-:Y:S01]  /*19e0*/  R2UR UR11, R16 ;  /* 0x00000000100b72ca */ /* 0x000fe200000e0000 */
[----:B------:R-:W-:-:S03]  /*19f0*/  UMOV UR25, URZ ;  /* 0x000000ff00197c82 */ /* 0x000fc60008000000 */
[----:B------:R-:W-:-:S03]  /*1a00*/  R2UR UR35, R3 ;  /* 0x00000000032372ca */ /* 0x000fc600000e0000 */
[----:B------:R1:W2:Y:S01]  /*1a10*/  SYNCS.PHASECHK.TRANS64.TRYWAIT P0, [UR8+0x68], R2 ;  /* 0x00006802ff0075a7 */ /* 0x0002a20008001108 */
[----:B------:R-:W-:-:S09]  /*1a20*/  R2UR UR8, R18 ;  /* 0x00000000120872ca */ /* 0x000fd200000e0000 */
[----:B------:R-:W-:-:S04]  /*1a30*/  ULOP3.LUT UR35, UR9, 0xffffff80, UR35, 0xf8, !UPT ;  /* 0xffffff8009237892 */ /* 0x000fc8000f8ef823 */
[----:B------:R-:W-:Y:S01]  /*1a40*/  ULEA UR11, UR8, UR11, 0x7 ;  /* 0x0000000b080b7291 */ /* 0x000fe2000f8e38ff */
[----:B------:R-:W-:Y:S11]  /*1a50*/  BRA.U !UP0, `(.L_x_26) ;  /* 0x0000000108bc7547 */ /* 0x000ff6000b800000 */
[----:B------:R-:W-:Y:S01]  /*1a60*/  UMOV UR16, UR21 ;  /* 0x0000001500107c82 */ /* 0x000fe20008000000 */
[----:B------:R-:W-:Y:S01]  /*1a70*/  UMOV UR17, UR23 ;  /* 0x0000001700117c82 */ /* 0x000fe20008000000 */
[----:B------:R-:W-:-:S05]  /*1a80*/  UMOV UR34, URZ ;  /* 0x000000ff00227c82 */ /* 0x000fca0008000000 */
.L_x_32:
[----:B------:R-:W-:Y:S01]  /*1a90*/  ULEA UR33, UR17, UR6, 0x3 ;  /* 0x0000000611217291 */ /* 0x000fe2000f8e18ff */
[----:B------:R-:W-:Y:S01]  /*1aa0*/  @P5 MOV R3, 0x8000 ;  /* 0x0000800000035802 */ /* 0x000fe20000000f00 */
[----:B-12-4-:R-:W-:Y:S10]  /*1ab0*/  @P0 BRA `(.L_x_27) ;  /* 0x00000000000c0947 */ /* 0x016ff40003800000 */
[----:B------:R-:W-:-:S04]  /*1ac0*/  SHF.L.U32 R5, R15, 0x1f, RZ ;  /* 0x0000001f0f057819 */ /* 0x000fc800000006ff */
[----:B------:R-:W2:Y:S02]  /*1ad0*/  SYNCS.PHASECHK.TRANS64.TRYWAIT P0, [UR33+0x68], R5 ;  /* 0x00006805ff0075a7 */ /* 0x000ea40008001121 */
[----:B--2---:R-:W-:Y:S05]  /*1ae0*/  @!P0 BRA `(.L_x_28) ;  /* 0x0000007400748947 */ /* 0x004fea0003800000 */
.L_x_27:
[----:B------:R2:W-:Y:S01]  /*1af0*/  @P5 SYNCS.ARRIVE.TRANS64 RZ, [UR33], R3 ;  /* 0x00000003ffff59a7 */ /* 0x0005e20008000021 */
[----:B------:R-:W-:Y:S02]  /*1b00*/  ULOP3.LUT UR8, UR22, 0x2, URZ, 0xfc, !UPT ;  /* 0x0000000216087892 */ /* 0x000fe4000f8efcff */
[----:B------:R-:W-:Y:S02]  /*1b10*/  UIADD3 UR16, UPT, UPT, UR16, 0x1, URZ ;  /* 0x0000000110107890 */ /* 0x000fe4000fffe0ff */
[----:B------:R-:W-:Y:S02]  /*1b20*/  UISETP.NE.AND UP0, UPT, UR8, 0x2, UPT ;  /* 0x000000020800788c */ /* 0x000fe4000bf05270 */
[----:B------:R-:W-:-:S07]  /*1b30*/  UISETP.NE.AND UP2, UPT, UR16, 0x1, UPT ;  /* 0x000000011000788c */ /* 0x000fce000bf45270 */
[----:B------:R-:W-:Y:S05]  /*1b40*/  BRA.U UP0, `(.L_x_29) ;  /* 0x0000000100047547 */ /* 0x000fea000b800000 */
[----:B------:R-:W-:Y:S05]  /*1b50*/  BPT.TRAP 0x1 ;  /* 0x000000040000795c */ /* 0x000fea0000300000 */
.L_x_29:
[----:B------:R-:W-:Y:S04]  /*1b60*/  BSSY.RECONVERGENT B0, `(.L_x_30) ;  /* 0x0000003000007945 */ /* 0x000fe80003800200 */
[----:B------:R-:W-:Y:S05]  /*1b70*/  @!P4 BRA `(.L_x_31) ;  /* 0x000000000004c947 */ /* 0x000fea0003800000 */
[----:B------:R-:W-:Y:S05]  /*1b80*/  BPT.TRAP 0x1 ;  /* 0x000000040000795c */ /* 0x000fea0000300000 */
.L_x_31:
[----:B------:R-:W-:Y:S05]  /*1b90*/  BSYNC.RECONVERGENT B0 ;  /* 0x0000000000007941 */ /* 0x000fea0003800200 */
.L_x_30:
[----:B------:R-:W-:Y:S02]  /*1ba0*/  UIADD3 UR23, UPT, UPT, UR17, 0x1, URZ ;  /* 0x0000000111177890 */ /* 0x000fe4000fffe0ff */
[----:B------:R-:W-:Y:S02]  /*1bb0*/  UIADD3 UR28, UP1, UPT, UR14, 0x80, URZ ;  /* 0x000000800e1c7890 */ /* 0x000fe4000ff3e0ff */
[----:B------:R-:W-:Y:S02]  /*1bc0*/  UISETP.NE.AND UP0, UPT, UR23, 0xd, UPT ;  /* 0x0000000d1700788c */ /* 0x000fe4000bf05270 */
[----:B------:R-:W-:Y:S02]  /*1bd0*/  ULOP3.LUT UR33, UR33, 0xfefffff8, URZ, 0xc0, !UPT ;  /* 0xfefffff821217892 */ /* 0x000fe4000f8ec0ff */
[----:B------:R-:W-:Y:S02]  /*1be0*/  USEL UR9, URZ, 0x1, UP0 ;  /* 0x00000001ff097887 */ /* 0x000fe40008000000 */
[----:B------:R-:W-:-:S02]  /*1bf0*/  USEL UR23, UR23, URZ, UP0 ;  /* 0x000000ff17177287 */ /* 0x000fc40008000000 */
[----:B------:R-:W-:Y:S02]  /*1c00*/  UIADD3 UR26, UP0, UPT, UR14, 0x180, URZ ;  /* 0x000001800e1a7890 */ /* 0x000fe4000ff1e0ff */
[----:B------:R-:W-:Y:S01]  /*1c10*/  ULEA UR8, UR23, UR6, 0x3 ;  /* 0x0000000617087291 */ /* 0x000fe2000f8e18ff */
[----:B------:R-:W-:Y:S01]  /*1c20*/  LOP3.LUT R15, R15, UR9, RZ, 0x3c, !PT ;  /* 0x000000090f0f7c12 */ /* 0x000fe2000f8e3cff */
[----:B------:R-:W-:Y:S02]  /*1c30*/  UIADD3.X UR29, UPT, UPT, URZ, UR15, URZ, UP1, !UPT ;  /* 0x0000000fff1d7290 */ /* 0x000fe40008ffe4ff */
[----:B------:R-:W-:Y:S01]  /*1c40*/  UIADD3.X UR27, UPT, UPT, URZ, UR15, URZ, UP0, !UPT ;  /* 0x0000000fff1b7290 */ /* 0x000fe200087fe4ff */
[----:B-1----:R-:W-:Y:S01]  /*1c50*/  SHF.L.U32 R2, R15, 0x1f, RZ ;  /* 0x0000001f0f027819 */ /* 0x002fe200000006ff */
[----:B------:R-:W-:Y:S01]  /*1c60*/  UMOV UR18, 0x0 ;  /* 0x0000000000127882 */ /* 0x000fe20000000000 */
[----:B------:R-:W-:Y:S01]  /*1c70*/  UMOV UR19, 0x10000000 ;  /* 0x1000000000137882 */ /* 0x000fe20000000000 */
[----:B------:R-:W-:Y:S01]  /*1c80*/  UMOV UR10, UR34 ;  /* 0x00000022000a7c82 */ /* 0x000fe20008000000 */
[----:B------:R4:W1:Y:S01]  /*1c90*/  SYNCS.PHASECHK.TRANS64.TRYWAIT P0, [UR8+0x68], R2 ;  /* 0x00006802ff0075a7 */ /* 0x0008620008001108 */
[----:B------:R-:W-:Y:S01]  /*1ca0*/  ULEA UR8, UR17, UR6, 0xd ;  /* 0x0000000611087291 */ /* 0x000fe2000f8e68ff */
[----:B------:R-:W-:Y:S01]  /*1cb0*/  UMOV UR12, UR36 ;  /* 0x00000024000c7c82 */ /* 0x000fe20008000000 */
[----:B------:R-:W-:-:S02]  /*1cc0*/  UMOV UR9, UR33 ;  /* 0x0000002100097c82 */ /* 0x000fc40008000000 */
[----:B------:R-:W-:Y:S02]  /*1cd0*/  UIADD3 UR32, UPT, UPT, UR8, 0x4300, URZ ;  /* 0x0000430008207890 */ /* 0x000fe4000fffe0ff */
[----:B------:R-:W-:Y:S01]  /*1ce0*/  UIADD3 UR8, UPT, UPT, UR8, 0x1e300, URZ ;  /* 0x0001e30008087890 */ /* 0x000fe2000fffe0ff */
[----:B------:R-:W-:Y:S01]  /*1cf0*/  UMOV UR25, UR13 ;  /* 0x0000000d00197c82 */ /* 0x000fe20008000000 */
[----:B------:R-:W-:-:S05]  /*1d00*/  UMOV UR17, UR23 ;  /* 0x0000001700117c82 */ /* 0x000fca0008000000 */
[----:B------:R2:W-:Y:S02]  /*1d10*/  UTMALDG.3D.2CTA [UR32], [UR28], desc[UR18] ;  /* 0x000012201c0075b4 */ /* 0x0005e40008211000 */
[----:B------:R4:W-:Y:S01]  /*1d20*/  UTMALDG.3D.2CTA [UR8], [UR26], desc[UR18] ;  /* 0x000012081a0075b4 */ /* 0x0009e20008211000 */
[----:B--2---:R-:W-:Y:S01]  /*1d30*/  UIADD3 UR34, UPT, UPT, UR34, 0x40, URZ ;  /* 0x0000004022227890 */ /* 0x004fe2000fffe0ff */
[----:B------:R-:W-:Y:S11]  /*1d40*/  BRA.U UP2, `(.L_x_32) ;  /* 0xfffffffd02507547 */ /* 0x000ff6000b83ffff */
.L_x_26:
[----:B-12---:R-:W-:Y:S01]  /*1d50*/  PLOP3.LUT P0, PT, PT, PT, UP5, 0x80, 0x8 ;  /* 0x000000000008781c */ /* 0x006fe20003f0f058 */
[----:B----4-:R-:W-:Y:S01]  /*1d60*/  ULEA UR8, UR23, UR6, 0x3 ;  /* 0x0000000617087291 */ /* 0x010fe2000f8e18ff */
[----:B------:R-:W-:Y:S01]  /*1d70*/  SHF.L.U32 R2, R15, 0x1f, RZ ;  /* 0x0000001f0f027819 */ /* 0x000fe200000006ff */
[----:B------:R-:W-:-:S10]  /*1d80*/  UISETP.GT.AND UP0, UPT, UR7, UR5, UPT ;  /* 0x000000050700728c */ /* 0x000fd4000bf04270 */
[----:B------:R-:W-:Y:S01]  /*1d90*/  @!P0 SYNCS.ARRIVE.TRANS64.A1T0 RZ, [UR6+0x118], RZ ;  /* 0x000118ffffff89a7 */ /* 0x000fe20008100006 */
[----:B------:R1:W2:Y:S01]  /*1da0*/  SYNCS.PHASECHK.TRANS64.TRYWAIT P0, [UR8+0x68], R2 ;  /* 0x00006802ff0075a7 */ /* 0x0002a20008001108 */
[----:B------:R-:W-:Y:S05]  /*1db0*/  BRA.U !UP0, `(.L_x_33) ;  /* 0x0000000108bc7547 */ /* 0x000fea000b800000 */
[----:B------:R-:W-:Y:S01]  /*1dc0*/  UIADD3 UR26, UPT, UPT, UR24, UR25, URZ ;  /* 0x00000019181a7290 */ /* 0x000fe2000fffe0ff */
[----:B------:R-:W-:-:S11]  /*1dd0*/  UMOV UR27, UR23 ;  /* 0x00000017001b7c82 */ /* 0x000fd60008000000 */
.L_x_39:
[----:B------:R-:W-:Y:S01]  /*1de0*/  ULEA UR17, UR27, UR6, 0x3 ;  /* 0x000000061b117291 */ /* 0x000fe2000f8e18ff */
[----:B--2---:R-:W-:Y:S01]  /*1df0*/  @P5 MOV R3, 0x8000 ;  /* 0x0000800000035802 */ /* 0x004fe20000000f00 */
[----:B-12---:R-:W-:Y:S10]  /*1e00*/  @P0 BRA `(.L_x_34) ;  /* 0x00000000000c0947 */ /* 0x006ff40003800000 */
[----:B------:R-:W-:-:S04]  /*1e10*/  SHF.L.U32 R5, R15, 0x1f, RZ ;  /* 0x0000001f0f057819 */ /* 0x000fc800000006ff */
[----:B------:R-:W2:Y:S02]  /*1e20*/  SYNCS.PHASECHK.TRANS64.TRYWAIT P0, [UR17+0x68], R5 ;  /* 0x00006805ff0075a7 */ /* 0x000ea40008001111 */
[----:B--2---:R-:W-:Y:S05]  /*1e30*/  @!P0 BRA `(.L_x_35) ;  /* 0x0000007000b88947 */ /* 0x004fea0003800000 */
.L_x_34:
[----:B------:R2:W-:Y:S01]  /*1e40*/  @P5 SYNCS.ARRIVE.TRANS64 RZ, [UR17], R3 ;  /* 0x00000003ffff59a7 */ /* 0x0005e20008000011 */
[----:B------:R-:W-:-:S04]  /*1e50*/  ULOP3.LUT UR8, UR22, 0x2, URZ, 0xfc, !UPT ;  /* 0x0000000216087892 */ /* 0x000fc8000f8efcff */
[----:B------:R-:W-:-:S09]  /*1e60*/  UISETP.NE.AND UP0, UPT, UR8, 0x2, UPT ;  /* 0x000000020800788c */ /* 0x000fd2000bf05270 */
[----:B------:R-:W-:Y:S05]  /*1e70*/  BRA.U UP0, `(.L_x_36) ;  /* 0x0000000100047547 */ /* 0x000fea000b800000 */
[----:B------:R-:W-:Y:S05]  /*1e80*/  BPT.TRAP 0x1 ;  /* 0x000000040000795c */ /* 0x000fea0000300000 */
.L_x_36:
[----:B------:R-:W-:Y:S04]  /*1e90*/  BSSY.RECONVERGENT B0, `(.L_x_37) ;  /* 0x0000003000007945 */ /* 0x000fe80003800200 */
[----:B------:R-:W-:Y:S05]  /*1ea0*/  @!P4 BRA `(.L_x_38) ;  /* 0x000000000004c947 */ /* 0x000fea0003800000 */
[----:B------:R-:W-:Y:S05]  /*1eb0*/  BPT.TRAP 0x1 ;  /* 0x000000040000795c */ /* 0x000fea0000300000 */
.L_x_38:
[----:B------:R-:W-:Y:S05]  /*1ec0*/  BSYNC.RECONVERGENT B0 ;  /* 0x0000000000007941 */ /* 0x000fea0003800200 */
.L_x_37:
[----:B------:R-:W-:Y:S02]  /*1ed0*/  UIADD3 UR23, UPT, UPT, UR27, 0x1, URZ ;  /* 0x000000011b177890 */ /* 0x000fe4000fffe0ff */
[----:B------:R-:W-:Y:S02]  /*1ee0*/  UIADD3 UR32, UP1, UPT, UR14, 0x80, URZ ;  /* 0x000000800e207890 */ /* 0x000fe4000ff3e0ff */
[----:B------:R-:W-:Y:S02]  /*1ef0*/  UISETP.NE.AND UP0, UPT, UR23, 0xd, UPT ;  /* 0x0000000d1700788c */ /* 0x000fe4000bf05270 */
[----:B------:R-:W-:Y:S02]  /*1f00*/  USHF.L.U32 UR18, UR25, 0x6, URZ ;  /* 0x0000000619127899 */ /* 0x000fe400080006ff */
[----:B------:R-:W-:Y:S02]  /*1f10*/  USEL UR9, URZ, 0x1, UP0 ;  /* 0x00000001ff097887 */ /* 0x000fe40008000000 */
[----:B------:R-:W-:-:S02]  /*1f20*/  USEL UR23, UR23, URZ, UP0 ;  /* 0x000000ff17177287 */ /* 0x000fc40008000000 */
[----:B------:R-:W-:Y:S02]  /*1f30*/  UIADD3 UR30, UP0, UPT, UR14, 0x180, URZ ;  /* 0x000001800e1e7890 */ /* 0x000fe4000ff1e0ff */
[----:B------:R-:W-:Y:S01]  /*1f40*/  ULEA UR8, UR23, UR6, 0x3 ;  /* 0x0000000617087291 */ /* 0x000fe2000f8e18ff */
[----:B------:R-:W-:Y:S01]  /*1f50*/  LOP3.LUT R15, R15, UR9, RZ, 0x3c, !PT ;  /* 0x000000090f0f7c12 */ /* 0x000fe2000f8e3cff */
[----:B------:R-:W-:Y:S02]  /*1f60*/  ULOP3.LUT UR17, UR17, 0xfefffff8, URZ, 0xc0, !UPT ;  /* 0xfefffff811117892 */ /* 0x000fe4000f8ec0ff */
[----:B------:R-:W-:Y:S01]  /*1f70*/  UIADD3.X UR33, UPT, UPT, URZ, UR15, URZ, UP1, !UPT ;  /* 0x0000000fff217290 */ /* 0x000fe20008ffe4ff */
[----:B-1----:R-:W-:Y:S01]  /*1f80*/  SHF.L.U32 R2, R15, 0x1f, RZ ;  /* 0x0000001f0f027819 */ /* 0x002fe200000006ff */
[----:B------:R-:W-:Y:S01]  /*1f90*/  UIADD3.X UR31, UPT, UPT, URZ, UR15, URZ, UP0, !UPT ;  /* 0x0000000fff1f7290 */ /* 0x000fe200087fe4ff */
[----:B------:R-:W-:Y:S02]  /*1fa0*/  UMOV UR28, 0x0 ;  /* 0x00000000001c7882 */ /* 0x000fe40000000000 */
[----:B------:R4:W1:Y:S01]  /*1fb0*/  SYNCS.PHASECHK.TRANS64.TRYWAIT P0, [UR8+0x68], R2 ;  /* 0x00006802ff0075a7 */ /* 0x0008620008001108 */
[----:B------:R-:W-:Y:S01]  /*1fc0*/  ULEA UR8, UR27, UR6, 0xd ;  /* 0x000000061b087291 */ /* 0x000fe2000f8e68ff */
[----:B------:R-:W-:Y:S01]  /*1fd0*/  UMOV UR29, 0x10000000 ;  /* 0x10000000001d7882 */ /* 0x000fe20000000000 */
[----:B------:R-:W-:-:S02]  /*1fe0*/  UMOV UR19, UR35 ;  /* 0x0000002300137c82 */ /* 0x000fc40008000000 */
[----:B------:R-:W-:Y:S02]  /*1ff0*/  UIADD3 UR16, UPT, UPT, UR8, 0x4300, URZ ;  /* 0x0000430008107890 */ /* 0x000fe4000fffe0ff */
[----:B------:R-:W-:Y:S01]  /*2000*/  UIADD3 UR8, UPT, UPT, UR8, 0x1e300, URZ ;  /* 0x0001e30008087890 */ /* 0x000fe2000fffe0ff */
[----:B------:R-:W-:Y:S01]  /*2010*/  UMOV UR20, UR36 ;  /* 0x0000002400147c82 */ /* 0x000fe20008000000 */
[----:B------:R-:W-:Y:S01]  /*2020*/  UMOV UR12, UR36 ;  /* 0x00000024000c7c82 */ /* 0x000fe20008000000 */
[----:B------:R-:W-:Y:S01]  /*2030*/  UMOV UR9, UR17 ;  /* 0x0000001100097c82 */ /* 0x000fe20008000000 */
[----:B------:R-:W-:Y:S01]  /*2040*/  UMOV UR10, UR18 ;  /* 0x00000012000a7c82 */ /* 0x000fe20008000000 */
[----:B------:R-:W-:Y:S02]  /*2050*/  UIADD3 UR25, UPT, UPT, UR25, 0x1, URZ ;  /* 0x0000000119197890 */ /* 0x000fe4000fffe0ff */
[----:B------:R4:W-:Y:S01]  /*2060*/  UTMALDG.3D.2CTA [UR16], [UR32], desc[UR28] ;  /* 0x00001c10200075b4 */ /* 0x0009e20008211000 */
[----:B------:R-:W-:Y:S01]  /*2070*/  UMOV UR27, UR23 ;  /* 0x00000017001b7c82 */ /* 0x000fe20008000000 */
[----:B------:R-:W-:Y:S01]  /*2080*/  UISETP.NE.AND UP0, UPT, UR25, UR26, UPT ;  /* 0x0000001a1900728c */ /* 0x000fe2000bf05270 */
[----:B------:R4:W-:Y:S08]  /*2090*/  UTMALDG.3D.2CTA [UR8], [UR30], desc[UR28] ;  /* 0x00001c081e0075b4 */ /* 0x0009f00008211000 */
[----:B----4-:R-:W-:Y:S05]  /*20a0*/  BRA.U UP0, `(.L_x_39) ;  /* 0xfffffffd004c7547 */ /* 0x010fea000b83ffff */
.L_x_33:
[C---:B-1----:R-:W-:Y:S01]  /*20b0*/  LEA R2, R14.reuse, UR6, 0x3 ;  /* 0x000000060e027c11 */ /* 0x042fe2000f8e18ff */
[----:B------:R-:W-:Y:S01]  /*20c0*/  NOP ;  /* 0x0000000000007918 */ /* 0x000fe20000000000 */
[----:B--2---:R-:W-:Y:S02]  /*20d0*/  SHF.L.U32 R3, R13, 0x1f, RZ ;  /* 0x0000001f0d037819 */ /* 0x004fe400000006ff */
[----:B------:R-:W-:Y:S02]  /*20e0*/  LEA R4, R14, UR6, 0x4 ;  /* 0x000000060e047c11 */ /* 0x000fe4000f8e20ff */
[----:B------:R-:W1:Y:S02]  /*20f0*/  SYNCS.PHASECHK.TRANS64.TRYWAIT P0, [R2+URZ+0x120], R3 ;  /* 0x00012003020075a7 */ /* 0x000e6400080011ff */
[----:B-1----:R-:W-:Y:S05]  /*2100*/  @!P0 BRA `(.L_x_40) ;  /* 0x00000070001c8947 */ /* 0x002fea0003800000 */
.L_x_195:
[----:B------:R-:W2:Y:S01]  /*2110*/  LDS.128 R4, [R4+0x1b0] ;  /* 0x0001b00004047984 */ /* 0x000ea20000000c00 */
[----:B------:R-:W-:Y:S01]  /*2120*/  ISETP.GE.AND P0, PT, R34, 0x1, PT ;  /* 0x000000012200780c */ /* 0x000fe20003f06270 */
[----:B-1----:R-:W-:Y:S01]  /*2130*/  VIADD R2, R2, 0x130 ;  /* 0x0000013002027836 */ /* 0x002fe20000000000 */
[----:B------:R-:W-:Y:S01]  /*2140*/  @!PT LDS RZ, [RZ] ;  /* 0x00000000fffff984 */ /* 0x000fe20000000800 */
[----:B------:R-:W-:Y:S01]  /*2150*/  @!PT LDS RZ, [RZ] ;  /* 0x00000000fffff984 */ /* 0x000fe20000000800 */
[----:B------:R-:W-:Y:S01]  /*2160*/  @!PT LDS RZ, [RZ] ;  /* 0x00000000fffff984 */ /* 0x000fe20000000800 */
[----:B------:R-:W-:Y:S01]  /*2170*/  @!PT LDS RZ, [RZ] ;  /* 0x00000000fffff984 */ /* 0x000fe20000000800 */
[----:B------:R1:W-:Y:S06]  /*2180*/  MEMBAR.ALL.CTA ;  /* 0x0000000000007992 */ /* 0x0003ec0000008000 */
[----:B-1----:R-:W1:Y:S01]  /*2190*/  FENCE.VIEW.ASYNC.S ;  /* 0x00000000000073c6 */ /* 0x002e620000000000 */
[----:B------:R-:W-:-:S04]  /*21a0*/  PRMT R2, RZ, 0x654, R2 ;  /* 0x00000654ff027816 */ /* 0x000fc80000000002 */
[----:B-1----:R1:W-:Y:S01]  /*21b0*/  SYNCS.ARRIVE.TRANS64.RED.A1T0 RZ, [R2+URZ], RZ ;  /* 0x000000ff02ff79a7 */ /* 0x0023e200081004ff */
[----:B--2---:R-:W-:-:S13]  /*21c0*/  LOP3.LUT P2, RZ, R6, 0x1, RZ, 0xc0, !PT ;  /* 0x0000000106ff7812 */ /* 0x004fda000784c0ff */
[----:B------:R-:W-:Y:S01]  /*21d0*/  @P2 SHF.R.U32.HI R3, RZ, 0x10, R5 ;  /* 0x00000010ff032819 */ /* 0x000fe20000011605 */
[----:B------:R-:W-:Y:S01]  /*21e0*/  VOTEU.ANY UP0, P2 ;  /* 0x0000000000ff7886 */ /* 0x000fe20001000100 */
[----:B------:R-:W-:Y:S02]  /*21f0*/  @P2 MOV R11, R4 ;  /* 0x00000004000b2202 */ /* 0x000fe40000000f00 */
[----:B------:R-:W-:Y:S02]  /*2200*/  @P2 R2UR.BROADCAST UR8, R3 ;  /* 0x00000000030822ca */ /* 0x000fe400008e0000 */
[----:B------:R-:W-:-:S11]  /*2210*/  @P2 LOP3.LUT R8, R5, 0xffff, RZ, 0xc0, !PT ;  /* 0x0000ffff05082812 */ /* 0x000fd600078ec0ff */
[----:B------:R-:W-:Y:S01]  /*2220*/  @UP0 UMOV UR36, UR8 ;  /* 0x0000000800240c82 */ /* 0x000fe20008000000 */
[----:B-1----:R-:W-:Y:S05]  /*2230*/  @!P0 BRA `(.L_x_41) ;  /* 0x0000000000b88947 */ /* 0x002fea0003800000 */
[----:B------:R-:W3:Y:S01]  /*2240*/  LDC.64 R4, c[0x0][0xb18] ;  /* 0x0002c600ff047b82 */ /* 0x000ee20000000a00 */
[----:B------:R-:W-:-:S07]  /*2250*/  ISETP.NE.AND P3, PT, R34, 0x1, PT ;  /* 0x000000012200780c */ /* 0x000fce0003f65270 */
[----:B------:R-:W1:Y:S08]  /*2260*/  LDC.64 R6, c[0x0][0xb10] ;  /* 0x0002c400ff067b82 */ /* 0x000e700000000a00 */
[----:B------:R-:W2:Y:S08]  /*2270*/  LDC R17, c[0x0][0xb20] ;  /* 0x0002c800ff117b82 */ /* 0x000eb00000000800 */
[----:B------:R-:W4:Y:S01]  /*2280*/  LDC R18, c[0x0][0xb0c] ;  /* 0x0002c300ff127b82 */ /* 0x000f220000000800 */
[----:B---3--:R-:W-:Y:S01]  /*2290*/  IMAD.HI.U32 R22, R0, R5, RZ ;  /* 0x0000000500167227 */ /* 0x008fe200078e00ff */
[----:B------:R-:W-:-:S06]  /*22a0*/  ISETP.NE.AND P0, PT, R4, 0x1, PT ;  /* 0x000000010400780c */ /* 0x000fcc0003f05270 */
[----:B------:R-:W3:Y:S01]  /*22b0*/  LDC.64 R2, c[0x0][0xb28] ;  /* 0x0002ca00ff027b82 */ /* 0x000ee20000000a00 */
[----:B-1----:R-:W-:-:S04]  /*22c0*/  IMAD.HI.U32 R20, R9, R6, RZ ;  /* 0x0000000609147227 */ /* 0x002fc800078e00ff */
[----:B------:R-:W-:Y:S01]  /*22d0*/  IMAD.HI.U32 R24, R11, R6, RZ ;  /* 0x000000060b187227 */ /* 0x000fe200078e00ff */
[----:B------:R-:W-:Y:S02]  /*22e0*/  SHF.R.U32.HI R20, RZ, R7, R20 ;  /* 0x00000007ff147219 */ /* 0x000fe40000011614 */
[----:B--2---:R-:W-:Y:S01]  /*22f0*/  SHF.R.U32.HI R19, RZ, R17, R22 ;  /* 0x00000011ff137219 */ /* 0x004fe20000011616 */
[----:B------:R-:W-:Y:S01]  /*2300*/  IMAD.HI.U32 R22, R8, R5, RZ ;  /* 0x0000000508167227 */ /* 0x000fe200078e00ff */
[----:B------:R-:W-:Y:S02]  /*2310*/  SHF.R.U32.HI R24, RZ, R7, R24 ;  /* 0x00000007ff187219 */ /* 0x000fe40000011618 */
[----:B------:R-:W-:Y:S02]  /*2320*/  SEL R19, R0, R19, !P0 ;  /* 0x0000001300137207 */ /* 0x000fe40004000000 */
[----:B------:R-:W-:Y:S02]  /*2330*/  SHF.R.U32.HI R17, RZ, R17, R22 ;  /* 0x00000011ff117219 */ /* 0x000fe40000011616 */
[----:B----4-:R-:W-:-:S02]  /*2340*/  ISETP.NE.AND P1, PT, R18, 0x1, PT ;  /* 0x000000011200780c */ /* 0x010fc40003f25270 */
[----:B------:R-:W-:Y:S02]  /*2350*/  SEL R17, R8, R17, !P0 ;  /* 0x0000001108117207 */ /* 0x000fe40004000000 */
[----:B------:R-:W-:Y:S02]  /*2360*/  SEL R21, R9, R20, !P1 ;  /* 0x0000001409157207 */ /* 0x000fe40004800000 */
[----:B------:R-:W-:Y:S01]  /*2370*/  SEL R5, R11, R24, !P1 ;  /* 0x000000180b057207 */ /* 0x000fe20004800000 */
[----:B---3--:R-:W-:Y:S01]  /*2380*/  IMAD.HI.U32 R20, R19, R2, RZ ;  /* 0x0000000213147227 */ /* 0x008fe200078e00ff */
[----:B------:R-:W-:-:S03]  /*2390*/  IADD3 R7, PT, PT, -R17, RZ, RZ ;  /* 0x000000ff11077210 */ /* 0x000fc60007ffe1ff */
        /* <DEDUP_REMOVED lines=11> */
[----:B------:R-:W-:-:S04]  /*2450*/  @!P0 IMAD.HI.U32 R20, R5, R2, RZ ;  /* 0x0000000205148227 */ /* 0x000fc800078e00ff */
[----:B------:R-:W-:Y:S01]  /*2460*/  IMAD.MOV R2, RZ, RZ, -R6 ;  /* 0x000000ffff027224 */ /* 0x000fe200078e0a06 */
[----:B------:R-:W-:-:S03]  /*2470*/  @!P0 SHF.R.U32.HI R20, RZ, R3, R20 ;  /* 0x00000003ff148219 */ /* 0x000fc60000011614 */
[----:B------:R-:W-:Y:S01]  /*2480*/  IMAD R2, R34, R2, R17 ;  /* 0x0000000222027224 */ /* 0x000fe200078e0211 */
        /* <DEDUP_REMOVED lines=9> */
.L_x_41:
[----:B------:R-:W1:Y:S02]  /*2520*/  LDCU UR8, c[0x0][0xb30] ;  /* 0x00016600ff0877ac */ /* 0x000e640008000800 */
[----:B-1----:R-:W-:-:S09]  /*2530*/  UISETP.NE.AND UP0, UPT, UR8, 0x1, UPT ;  /* 0x000000010800788c */ /* 0x002fd2000bf05270 */
[----:B------:R-:W-:Y:S05]  /*2540*/  BRA.U UP0, `(.L_x_42) ;  /* 0x0000000100407547 */ /* 0x000fea000b800000 */
[----:B------:R-:W1:Y:S08]  /*2550*/  LDC.64 R4, c[0x0][0xb10] ;  /* 0x0002c400ff047b82 */ /* 0x000e700000000a00 */
[----:B------:R-:W2:Y:S08]  /*2560*/  LDC.64 R2, c[0x0][0xb18] ;  /* 0x0002c600ff027b82 */ /* 0x000eb00000000a00 */
[----:B------:R-:W4:Y:S08]  /*2570*/  LDC R6, c[0x0][0xb20] ;  /* 0x0002c800ff067b82 */ /* 0x000f300000000800 */
[----:B------:R-:W3:Y:S01]  /*2580*/  LDC R18, c[0x0][0xb0c] ;  /* 0x0002c300ff127b82 */ /* 0x000ee20000000800 */
[----:B-1----:R-:W-:-:S05]  /*2590*/  IMAD.HI.U32 R4, R11, R4, RZ ;  /* 0x000000040b047227 */ /* 0x002fca00078e00ff */
[----:B------:R-:W-:Y:S01]  /*25a0*/  SHF.R.U32.HI R4, RZ, R5, R4 ;  /* 0x00000005ff047219 */ /* 0x000fe20000011604 */
[----:B--2---:R-:W-:Y:S01]  /*25b0*/  IMAD.HI.U32 R3, R8, R3, RZ ;  /* 0x0000000308037227 */ /* 0x004fe200078e00ff */
[----:B------:R-:W-:-:S04]  /*25c0*/  ISETP.NE.AND P0, PT, R2, 0x1, PT ;  /* 0x000000010200780c */ /* 0x000fc80003f05270 */
[----:B----4-:R-:W-:-:S04]  /*25d0*/  SHF.R.U32.HI R3, RZ, R6, R3 ;  /* 0x00000006ff037219 */ /* 0x010fc80000011603 */
[----:B------:R-:W-:Y:S02]  /*25e0*/  SEL R3, R8, R3, !P0 ;  /* 0x0000000308037207 */ /* 0x000fe40004000000 */
[----:B---3--:R-:W-:-:S04]  /*25f0*/  ISETP.NE.AND P1, PT, R18, 0x1, PT ;  /* 0x000000011200780c */ /* 0x008fc80003f25270 */
[----:B------:R-:W-:-:S05]  /*2600*/  SEL R4, R11, R4, !P1 ;  /* 0x000000040b047207 */ /* 0x000fca0004800000 */
[----:B------:R-:W-:Y:S02]  /*2610*/  IMAD.IADD R5, R3, 0x1, -R4 ;  /* 0x0000000103057824 */ /* 0x000fe400078e0a04 */
[----:B------:R-:W-:Y:S02]  /*2620*/  IMAD.IADD R3, R4, 0x1, -R3 ;  /* 0x0000000104037824 */ /* 0x000fe400078e0a03 */
[----:B------:R-:W-:Y:S02]  /*2630*/  IMAD R11, R5, R18, R11 ;  /* 0x00000012050b7224 */ /* 0x000fe400078e020b */
[----:B------:R-:W-:-:S07]  /*2640*/  IMAD R8, R3, R2, R8 ;  /* 0x0000000203087224 */ /* 0x000fce00078e0208 */
.L_x_42:
[----:B------:R-:W-:Y:S01]  /*2650*/  VIADD R14, R14, 0x1 ;  /* 0x000000010e0e7836 */ /* 0x000fe20000000000 */
[----:B------:R-:W-:Y:S01]  /*2660*/  UPLOP3.LUT UP5, UPT, UPT, UPT, UPT, 0x80, 0x8 ;  /* 0x000000000008789c */ /* 0x000fe20003faf070 */
[----:B------:R-:W-:Y:S02]  /*2670*/  IMAD.IADD R19, R11, 0x1, R88 ;  /* 0x000000010b137824 */ /* 0x000fe400078e0258 */
[----:B------:R-:W-:Y:S01]  /*2680*/  IMAD.IADD R18, R8, 0x1, R79 ;  /* 0x0000000108127824 */ /* 0x000fe200078e024f */
[----:B------:R-:W-:-:S04]  /*2690*/  ISETP.NE.AND P0, PT, R14, 0x2, PT ;  /* 0x000000020e00780c */ /* 0x000fc80003f05270 */
[----:B------:R-:W-:Y:S02]  /*26a0*/  SEL R2, RZ, 0x1, P0 ;  /* 0x00000001ff027807 */ /* 0x000fe40000000000 */
[----:B------:R-:W-:Y:S02]  /*26b0*/  SEL R14, R14, RZ, P0 ;  /* 0x000000ff0e0e7207 */ /* 0x000fe40000000000 */
[----:B------:R-:W-:Y:S01]  /*26c0*/  LOP3.LUT R13, R13, R2, RZ, 0x3c, !PT ;  /* 0x000000020d0d7212 */ /* 0x000fe200078e3cff */
[----:B------:R-:W-:Y:S06]  /*26d0*/  @P2 BRA `(.L_x_43) ;  /* 0xfffffff000602947 */ /* 0x000fec000383ffff */
[----:B------:R-:W-:Y:S01]  /*26e0*/  UIADD3 UR6, UPT, UPT, UR6, 0x68, URZ ;  /* 0x0000006806067890 */ /* 0x000fe2000fffe0ff */
[----:B------:R-:W-:-:S03]  /*26f0*/  SHF.L.U32 R3, R15, 0x1f, RZ ;  /* 0x0000001f0f037819 */ /* 0x000fc600000006ff */
[----:B------:R-:W-:-:S09]  /*2700*/  ULEA UR4, UR23, UR6, 0x3 ;  /* 0x0000000617047291 */ /* 0x000fd2000f8e18ff */
[----:B------:R-:W1:Y:S02]  /*2710*/  SYNCS.PHASECHK.TRANS64.TRYWAIT P0, [UR4], R3 ;  /* 0x00000003ff0075a7 */ /* 0x000e640008001104 */
[----:B-1----:R-:W-:Y:S05]  /*2720*/  @!P0 BRA `(.L_x_44) ;  /* 0x0000006800a88947 */ /* 0x002fea0003800000 */
.L_x_197:
[----:B------:R-:W-:-:S04]  /*2730*/  UIADD3 UR5, UPT, UPT, UR23, 0x1, URZ ;  /* 0x0000000117057890 */ /* 0x000fc8000fffe0ff */
[----:B------:R-:W-:-:S04]  /*2740*/  UISETP.NE.AND UP0, UPT, UR5, 0xd, UPT ;  /* 0x0000000d0500788c */ /* 0x000fc8000bf05270 */
[----:B------:R-:W-:Y:S02]  /*2750*/  USEL UR7, URZ, 0x1, UP0 ;  /* 0x00000001ff077887 */ /* 0x000fe40008000000 */
[----:B------:R-:W-:-:S04]  /*2760*/  USEL UR5, UR5, URZ, UP0 ;  /* 0x000000ff05057287 */ /* 0x000fc80008000000 */
[----:B------:R-:W-:Y:S01]  /*2770*/  ULEA UR4, UR5, UR6, 0x3 ;  /* 0x0000000605047291 */ /* 0x000fe2000f8e18ff */
[----:B------:R-:W-:-:S04]  /*2780*/  LOP3.LUT R2, R15, UR7, RZ, 0x3c, !PT ;  /* 0x000000070f027c12 */ /* 0x000fc8000f8e3cff */
[----:B-1----:R-:W-:-:S04]  /*2790*/  SHF.L.U32 R3, R2, 0x1f, RZ ;  /* 0x0000001f02037819 */ /* 0x002fc800000006ff */
[----:B------:R-:W1:Y:S02]  /*27a0*/  SYNCS.PHASECHK.TRANS64.TRYWAIT P0, [UR4], R3 ;  /* 0x00000003ff0075a7 */ /* 0x000e640008001104 */
[----:B-1----:R-:W-:Y:S05]  /*27b0*/  @!P0 BRA `(.L_x_45) ;  /* 0x00000068009c8947 */ /* 0x002fea0003800000 */
.L_x_199:
        /* <DEDUP_REMOVED lines=9> */
.L_x_201:
        /* <DEDUP_REMOVED lines=9> */
.L_x_203:
        /* <DEDUP_REMOVED lines=9> */
.L_x_205:
        /* <DEDUP_REMOVED lines=9> */
.L_x_207:
        /* <DEDUP_REMOVED lines=9> */
.L_x_209:
        /* <DEDUP_REMOVED lines=9> */
.L_x_211:
        /* <DEDUP_REMOVED lines=9> */
.L_x_213:
        /* <DEDUP_REMOVED lines=9> */
.L_x_215:
        /* <DEDUP_REMOVED lines=9> */
.L_x_217:
        /* <DEDUP_REMOVED lines=9> */
.L_x_219:
[----:B------:R-:W-:-:S04]  /*2d60*/  UIADD3 UR5, UPT, UPT, UR5, 0x1, URZ ;  /* 0x0000000105057890 */ /* 0x000fc8000fffe0ff */
[----:B------:R-:W-:-:S04]  /*2d70*/  UISETP.NE.AND UP0, UPT, UR5, 0xd, UPT ;  /* 0x0000000d0500788c */ /* 0x000fc8000bf05270 */
[----:B------:R-:W-:Y:S02]  /*2d80*/  USEL UR4, URZ, 0x1, UP0 ;  /* 0x00000001ff047887 */ /* 0x000fe40008000000 */
[----:B------:R-:W-:-:S04]  /*2d90*/  USEL UR5, UR5, URZ, UP0 ;  /* 0x000000ff05057287 */ /* 0x000fc80008000000 */
[----:B------:R-:W-:Y:S01]  /*2da0*/  ULEA UR5, UR5, UR6, 0x3 ;  /* 0x0000000605057291 */ /* 0x000fe2000f8e18ff */
[----:B-1----:R-:W-:-:S04]  /*2db0*/  LOP3.LUT R3, R2, UR4, RZ, 0x3c, !PT ;  /* 0x0000000402037c12 */ /* 0x002fc8000f8e3cff */
[----:B------:R-:W-:Y:S01]  /*2dc0*/  SHF.L.U32 R3, R3, 0x1f, RZ ;  /* 0x0000001f03037819 */ /* 0x000fe200000006ff */
[----:B---3--:R-:W-:-:S07]  /*2dd0*/  IMAD.U32 R0, RZ, RZ, UR5 ;  /* 0x00000005ff007e24 */ /* 0x008fce000f8e00ff */
.L_x_56:
[----:B-1----:R1:W2:Y:S02]  /*2de0*/  SYNCS.PHASECHK.TRANS64.TRYWAIT P0, [R0+URZ], R3 ;  /* 0x00000003000075a7 */ /* 0x0022a400080011ff */
[----:B--2---:R-:W-:Y:S05]  /*2df0*/  @!P0 NANOSLEEP.SYNCS 0x989680 ;  /* 0x009896800000895d */ /* 0x004fea0003900000 */
[----:B------:R-:W2:Y:S02]  /*2e00*/  @!P0 SYNCS.PHASECHK.TRANS64 P0, [R0+URZ], R3 ;  /* 0x00000003000085a7 */ /* 0x000ea400080010ff */
[----:B--2---:R-:W-:Y:S05]  /*2e10*/  @P0 EXIT ;  /* 0x000000000000094d */ /* 0x004fea0003800000 */
[----:B------:R-:W-:Y:S05]  /*2e20*/  BRA `(.L_x_56) ;  /* 0xfffffffc00ec7947 */ /* 0x000fea000383ffff */
.L_x_23:
[----:B------:R-:W-:-:S04]  /*2e30*/  UISETP.NE.AND UP1, UPT, UR37, URZ, UPT ;  /* 0x000000ff2500728c */ /* 0x000fc8000bf25270 */
[----:B------:R-:W-:-:S09]  /*2e40*/  UISETP.NE.OR UP1, UPT, UR10, 0x1, UP1 ;  /* 0x000000010a00788c */ /* 0x000fd20008f25670 */
[----:B------:R-:W-:Y:S05]  /*2e50*/  BRA.U UP1, `(.L_x_57) ;  /* 0x00000005014c7547 */ /* 0x000fea000b800000 */
[----:B------:R-:W-:Y:S01]  /*2e60*/  HFMA2 R11, -RZ, RZ, 0, 0 ;  /* 0x00000000ff0b7431 */ /* 0x000fe200000001ff */
[----:B------:R-:W-:Y:S01]  /*2e70*/  ISETP.GE.U32.AND P2, PT, R10, 0x2, PT ;  /* 0x000000020a00780c */ /* 0x000fe20003f46070 */
[----:B------:R-:W-:Y:S01]  /*2e80*/  IMAD.MOV.U32 R12, RZ, RZ, 0x1 ;  /* 0x00000001ff0c7424 */ /* 0x000fe200078e00ff */
[----:B------:R-:W-:Y:S01]  /*2e90*/  CS2R R8, SRZ ;  /* 0x0000000000087805 */ /* 0x000fe2000001ff00 */
[----:B------:R-:W-:Y:S01]  /*2ea0*/  IMAD.MOV.U32 R3, RZ, RZ, RZ ;  /* 0x000000ffff037224 */ /* 0x000fe200078e00ff */
[----:B------:R-:W-:Y:S01]  /*2eb0*/  UMOV UR4, 0x400 ;  /* 0x0000040000047882 */ /* 0x000fe20000000000 */
[----:B------:R-:W-:Y:S01]  /*2ec0*/  UMOV UR6, URZ ;  /* 0x000000ff00067c82 */ /* 0x000fe20008000000 */
[----:B------:R-:W-:-:S12]  /*2ed0*/  ULEA UR37, UR37, UR4, 0x18 ;  /* 0x0000000425257291 */ /* 0x000fd8000f8ec0ff */
.L_x_61:
[----:B------:R-:W-:Y:S02]  /*2ee0*/  LEA R0, R3, UR37, 0x3 ;  /* 0x0000002503007c11 */ /* 0x000fe4000f8e18ff */
[----:B------:R-:W-:-:S03]  /*2ef0*/  SHF.L.U32 R5, R8, 0x1f, RZ ;  /* 0x0000001f08057819 */ /* 0x000fc600000006ff */
[----:B------:R-:W-:Y:S01]  /*2f00*/  VIADD R4, R0, 0x190 ;  /* 0x0000019000047836 */ /* 0x000fe20000000000 */
[----:B------:R-:W1:Y:S02]  /*2f10*/  SYNCS.PHASECHK.TRANS64.TRYWAIT P0, [R0+URZ+0x180], R5 ;  /* 0x00018005000075a7 */ /* 0x000e6400080011ff */
[----:B-1----:R-:W-:Y:S05]  /*2f20*/  @!P0 BRA `(.L_x_58) ;  /* 0x0000006400c88947 */ /* 0x002fea0003800000 */
.L_x_220:
[----:B------:R-:W-:Y:S01]  /*2f30*/  ULEA UR5, UR6, UR37, 0x3 ;  /* 0x0000002506057291 */ /* 0x000fe2000f8e18ff */
[----:B------:R-:W-:Y:S01]  /*2f40*/  PRMT R4, RZ, 0x654, R4 ;  /* 0x00000654ff047816 */ /* 0x000fe20000000004 */
[----:B-1----:R-:W-:Y:S01]  /*2f50*/  @!P2 IMAD.MOV.U32 R5, RZ, RZ, 0x10 ;  /* 0x00000010ff05a424 */ /* 0x002fe200078e00ff */
[----:B------:R-:W-:Y:S01]  /*2f60*/  SHF.L.U32 R7, R12, 0x1f, RZ ;  /* 0x0000001f0c077819 */ /* 0x000fe200000006ff */
[----:B------:R-:W-:Y:S01]  /*2f70*/  UIADD3 UR4, UPT, UPT, UR5, 0x120, URZ ;  /* 0x0000012005047890 */ /* 0x000fe2000fffe0ff */
[----:B------:R1:W-:Y:S05]  /*2f80*/  SYNCS.ARRIVE.TRANS64.RED.A1T0 RZ, [R4+URZ], RZ ;  /* 0x000000ff04ff79a7 */ /* 0x0003ea00081004ff */
[----:B------:R-:W-:Y:S01]  /*2f90*/  IMAD.U32 R13, RZ, RZ, UR4 ;  /* 0x00000004ff0d7e24 */ /* 0x000fe2000f8e00ff */
[----:B------:R-:W2:Y:S04]  /*2fa0*/  SYNCS.PHASECHK.TRANS64.TRYWAIT P0, [UR5+0x130], R7 ;  /* 0x00013007ff0075a7 */ /* 0x000ea80008001105 */
[----:B------:R-:W-:Y:S01]  /*2fb0*/  PRMT R13, R10, 0x654, R13 ;  /* 0x000006540a0d7816 */ /* 0x000fe2000000000d */
[----:B-12---:R-:W-:Y:S06]  /*2fc0*/  @!P0 BRA `(.L_x_59) ;  /* 0x0000006400b48947 */ /* 0x006fec0003800000 */
.L_x_222:
[----:B------:R-:W-:Y:S01]  /*2fd0*/  ULEA UR4, UR6, UR37, 0x4 ;  /* 0x0000002506047291 */ /* 0x000fe2000f8e20ff */
[----:B------:R-:W-:Y:S01]  /*2fe0*/  SEL R2, R13, R2, !P2 ;  /* 0x000000020d027207 */ /* 0x000fe20005000000 */
[----:B------:R-:W-:Y:S01]  /*2ff0*/  UIADD3 UR5, UPT, UPT, UR5, 0x120, URZ ;  /* 0x0000012005057890 */ /* 0x000fe2000fffe0ff */
[----:B-1----:R-:W-:Y:S01]  /*3000*/  LEA R0, R11, UR37, 0x3 ;  /* 0x000000250b007c11 */ /* 0x002fe2000f8e18ff */
[----:B------:R-:W-:Y:S01]  /*3010*/  UIADD3 UR4, UPT, UPT, UR4, 0x1b0, URZ ;  /* 0x000001b004047890 */ /* 0x000fe2000fffe0ff */
[----:B------:R1:W-:Y:S01]  /*3020*/  @!P2 SYNCS.ARRIVE.TRANS64.RED RZ, [R2+URZ], R5 ;  /* 0x0000000502ffa9a7 */ /* 0x0003e200080004ff */
[----:B------:R-:W-:Y:S01]  /*3030*/  UIADD3 UR6, UPT, UPT, UR6, 0x1, URZ ;  /* 0x0000000106067890 */ /* 0x000fe2000fffe0ff */
[----:B------:R-:W-:-:S03]  /*3040*/  VIADD R3, R3, 0x1 ;  /* 0x0000000103037836 */ /* 0x000fc60000000000 */
[----:B------:R-:W-:Y:S02]  /*3050*/  UISETP.NE.AND UP0, UPT, UR6, 0x2, UPT ;  /* 0x000000020600788c */ /* 0x000fe4000bf05270 */
[----:B------:R-:W-:Y:S01]  /*3060*/  ISETP.NE.AND P0, PT, R3, 0x2, PT ;  /* 0x000000020300780c */ /* 0x000fe20003f05270 */
[----:B------:R-:W-:Y:S06]  /*3070*/  UGETNEXTWORKID.BROADCAST [UR4], [UR5] ;  /* 0x00000000040073ca */ /* 0x000fec0008000100 */
[----:B------:R-:W-:Y:S02]  /*3080*/  USEL UR4, URZ, 0x1, UP0 ;  /* 0x00000001ff047887 */ /* 0x000fe40008000000 */
[----:B------:R-:W-:-:S04]  /*3090*/  USEL UR6, UR6, URZ, UP0 ;  /* 0x000000ff06067287 */ /* 0x000fc80008000000 */
[----:B------:R-:W-:Y:S02]  /*30a0*/  LOP3.LUT R12, R12, UR4, RZ, 0x3c, !PT ;  /* 0x000000040c0c7c12 */ /* 0x000fe4000f8e3cff */
[----:B-1----:R-:W-:-:S04]  /*30b0*/  SHF.L.U32 R5, R9, 0x1f, RZ ;  /* 0x0000001f09057819 */ /* 0x002fc800000006ff */
[----:B------:R-:W1:Y:S02]  /*30c0*/  SYNCS.PHASECHK.TRANS64.TRYWAIT P1, [R0+URZ+0x120], R5 ;  /* 0x00012005000075a7 */ /* 0x000e6400080211ff */
[----:B-1----:R-:W-:Y:S05]  /*30d0*/  @!P1 BRA `(.L_x_60) ;  /* 0x0000006400889947 */ /* 0x002fea0003800000 */
.L_x_223:
[----:B------:R-:W-:Y:S01]  /*30e0*/  LEA R4, R11, UR37, 0x4 ;  /* 0x000000250b047c11 */ /* 0x000fe2000f8e20ff */
[----:B-1----:R-:W-:Y:S01]  /*30f0*/  VIADD R0, R0, 0x130 ;  /* 0x0000013000007836 */ /* 0x002fe20000000000 */
[----:B------:R-:W-:Y:S01]  /*3100*/  SEL R3, R3, RZ, P0 ;  /* 0x000000ff03037207 */ /* 0x000fe20000000000 */
[----:B------:R-:W-:-:S03]  /*3110*/  VIADD R11, R11, 0x1 ;  /* 0x000000010b0b7836 */ /* 0x000fc60000000000 */
[----:B------:R-:W1:Y:S01]  /*3120*/  LDS.128 R4, [R4+0x1b0] ;  /* 0x0001b00004047984 */ /* 0x000e620000000c00 */
[----:B------:R-:W-:Y:S02]  /*3130*/  PRMT R0, RZ, 0x654, R0 ;  /* 0x00000654ff007816 */ /* 0x000fe40000000000 */
[C---:B------:R-:W-:Y:S01]  /*3140*/  ISETP.NE.AND P1, PT, R11.reuse, 0x2, PT ;  /* 0x000000020b00780c */ /* 0x040fe20003f25270 */
[----:B------:R-:W-:Y:S01]  /*3150*/  @!PT LDS RZ, [RZ] ;  /* 0x00000000fffff984 */ /* 0x000fe20000000800 */
[----:B------:R-:W-:Y:S01]  /*3160*/  @!PT LDS RZ, [RZ] ;  /* 0x00000000fffff984 */ /* 0x000fe20000000800 */
[----:B------:R-:W-:Y:S01]  /*3170*/  @!PT LDS RZ, [RZ] ;  /* 0x00000000fffff984 */ /* 0x000fe20000000800 */
[----:B------:R-:W-:Y:S01]  /*3180*/  @!PT LDS RZ, [RZ] ;  /* 0x00000000fffff984 */ /* 0x000fe20000000800 */
[----:B------:R2:W-:Y:S06]  /*3190*/  MEMBAR.ALL.CTA ;  /* 0x0000000000007992 */ /* 0x0005ec0000008000 */
[----:B--2---:R-:W2:Y:S01]  /*31a0*/  FENCE.VIEW.ASYNC.S ;  /* 0x00000000000073c6 */ /* 0x004ea20000000000 */
[----:B------:R-:W-:Y:S01]  /*31b0*/  SEL R11, R11, RZ, P1 ;  /* 0x000000ff0b0b7207 */ /* 0x000fe20000800000 */
[----:B--2---:R2:W-:Y:S01]  /*31c0*/  SYNCS.ARRIVE.TRANS64.RED.A1T0 RZ, [R0+URZ], RZ ;  /* 0x000000ff00ff79a7 */ /* 0x0045e200081004ff */
[----:B-1----:R-:W-:-:S02]  /*31d0*/  LOP3.LUT P3, RZ, R6, 0x1, RZ, 0xc0, !PT ;  /* 0x0000000106ff7812 */ /* 0x002fc4000786c0ff */
[----:B------:R-:W-:-:S04]  /*31e0*/  SEL R5, RZ, 0x1, P0 ;  /* 0x00000001ff057807 */ /* 0x000fc80000000000 */
[----:B------:R-:W-:Y:S02]  /*31f0*/  LOP3.LUT R8, R8, R5, RZ, 0x3c, !PT ;  /* 0x0000000508087212 */ /* 0x000fe400078e3cff */
[----:B--2---:R-:W-:-:S04]  /*3200*/  SEL R0, RZ, 0x1, P1 ;  /* 0x00000001ff007807 */ /* 0x004fc80000800000 */
[----:B------:R-:W-:Y:S01]  /*3210*/  LOP3.LUT R9, R9, R0, RZ, 0x3c, !PT ;  /* 0x0000000009097212 */ /* 0x000fe200078e3cff */
[----:B------:R-:W-:Y:S06]  /*3220*/  @P3 BRA `(.L_x_61) ;  /* 0xfffffffc002c3947 */ /* 0x000fec000383ffff */
[----:B------:R-:W-:Y:S01]  /*3230*/  ULEA UR5, UR6, UR37, 0x3 ;  /* 0x0000002506057291 */ /* 0x000fe2000f8e18ff */
[----:B------:R-:W-:-:S08]  /*3240*/  SHF.L.U32 R3, R12, 0x1f, RZ ;  /* 0x0000001f0c037819 */ /* 0x000fd000000006ff */
[----:B------:R-:W1:Y:S02]  /*3250*/  SYNCS.PHASECHK.TRANS64 P0, [UR5+0x130], R3 ;  /* 0x00013003ff0075a7 */ /* 0x000e640008001005 */
[----:B-1----:R-:W-:Y:S05]  /*3260*/  @P0 BRA `(.L_x_62) ;  /* 0x0000000000080947 */ /* 0x002fea0003800000 */
[----:B------:R-:W1:Y:S02]  /*3270*/  SYNCS.PHASECHK.TRANS64.TRYWAIT P0, [UR5+0x130], R3 ;  /* 0x00013003ff0075a7 */ /* 0x000e640008001105 */
[----:B-1----:R-:W-:Y:S05]  /*3280*/  @!P0 BRA `(.L_x_63) ;  /* 0x0000006400308947 */ /* 0x002fea0003800000 */
.L_x_62:
[----:B------:R-:W-:-:S04]  /*3290*/  UIADD3 UR4, UPT, UPT, UR6, 0x1, URZ ;  /* 0x0000000106047890 */ /* 0x000fc8000fffe0ff */
[----:B------:R-:W-:-:S04]  /*32a0*/  UISETP.NE.AND UP0, UPT, UR4, 0x2, UPT ;  /* 0x000000020400788c */ /* 0x000fc8000bf05270 */
[----:B------:R-:W-:Y:S02]  /*32b0*/  USEL UR7, URZ, 0x1, UP0 ;  /* 0x00000001ff077887 */ /* 0x000fe40008000000 */
[----:B------:R-:W-:-:S04]  /*32c0*/  USEL UR4, UR4, URZ, UP0 ;  /* 0x000000ff04047287 */ /* 0x000fc80008000000 */
[----:B------:R-:W-:Y:S01]  /*32d0*/  ULEA UR4, UR4, UR37, 0x3 ;  /* 0x0000002504047291 */ /* 0x000fe2000f8e18ff */
[----:B-1----:R-:W-:-:S04]  /*32e0*/  LOP3.LUT R3, R12, UR7, RZ, 0x3c, !PT ;  /* 0x000000070c037c12 */ /* 0x002fc8000f8e3cff */
[----:B------:R-:W-:-:S04]  /*32f0*/  SHF.L.U32 R0, R3, 0x1f, RZ ;  /* 0x0000001f03007819 */ /* 0x000fc800000006ff */
[----:B------:R-:W1:Y:S02]  /*3300*/  SYNCS.PHASECHK.TRANS64 P0, [UR4+0x130], R0 ;  /* 0x00013000ff0075a7 */ /* 0x000e640008001004 */
[----:B-1----:R-:W-:Y:S05]  /*3310*/  @P0 EXIT ;  /* 0x000000000000094d */ /* 0x002fea0003800000 */
[----:B------:R-:W-:Y:S02]  /*3320*/  SHF.L.U32 R3, R3, 0x1f, RZ ;  /* 0x0000001f03037819 */ /* 0x000fe400000006ff */
[----:B------:R-:W-:-:S07]  /*3330*/  MOV R0, UR4 ;  /* 0x0000000400007c02 */ /* 0x000fce0008000f00 */
.L_x_64:
[----:B-1----:R1:W2:Y:S02]  /*3340*/  SYNCS.PHASECHK.TRANS64.TRYWAIT P0, [R0+URZ+0x130], R3 ;  /* 0x00013003000075a7 */ /* 0x0022a400080011ff */
[----:B--2---:R-:W-:Y:S05]  /*3350*/  @!P0 NANOSLEEP.SYNCS 0x989680 ;  /* 0x009896800000895d */ /* 0x004fea0003900000 */
[----:B------:R-:W2:Y:S02]  /*3360*/  @!P0 SYNCS.PHASECHK.TRANS64 P0, [R0+URZ+0x130], R3 ;  /* 0x00013003000085a7 */ /* 0x000ea400080010ff */
[----:B--2---:R-:W-:Y:S05]  /*3370*/  @P0 EXIT ;  /* 0x000000000000094d */ /* 0x004fea0003800000 */
[----:B------:R-:W-:Y:S05]  /*3380*/  BRA `(.L_x_64) ;  /* 0xfffffffc00ec7947 */ /* 0x000fea000383ffff */
.L_x_57:
[----:B------:R-:W-:Y:S05]  /*3390*/  BRA.U UP4, `(.L_x_65) ;  /* 0x0000001104d87547 */ /* 0x000fea000b800000 */
[----:B------:R-:W-:Y:S01]  /*33a0*/  UMOV UR6, 0x40 ;  /* 0x0000004000067882 */ /* 0x000fe20000000000 */
[----:B------:R-:W-:Y:S01]  /*33b0*/  NOP ;  /* 0x0000000000007918 */ /* 0x000fe20000000000 */
[----:B------:R-:W-:Y:S01]  /*33c0*/  ULEA UR6, UR37, UR6, 0x18 ;  /* 0x0000000625067291 */ /* 0x000fe2000f8ec0ff */
[----:B------:R-:W-:Y:S02]  /*33d0*/  UMOV UR7, 0x400 ;  /* 0x0000040000077882 */ /* 0x000fe40000000000 */
[----:B------:R-:W-:-:S06]  /*33e0*/  ULEA UR37, UR37, UR7, 0x18 ;  /* 0x0000000725257291 */ /* 0x000fcc000f8ec0ff */
[----:B------:R-:W1:Y:S02]  /*33f0*/  LDS.U8 R2, [UR6+0x1c] ;  /* 0x00001c06ff027984 */ /* 0x000e640008000000 */
[----:B-1----:R-:W-:-:S13]  /*3400*/  ISETP.NE.AND P0, PT, R2, RZ, PT ;  /* 0x000000ff0200720c */ /* 0x002fda0003f05270 */
[----:B------:R-:W-:Y:S05]  /*3410*/  @P0 BRA `(.L_x_66) ;  /* 0x0000000400080947 */ /* 0x000fea0003800000 */
[----:B------:R-:W-:Y:S02]  /*3420*/  UISETP.NE.U32.AND UP0, UPT, UR5, 0x1, UPT ;  /* 0x000000010500788c */ /* 0x000fe4000bf05070 */
[----:B------:R-:W-:-:S07]  /*3430*/  UIADD3 UR8, UPT, UPT, UR6, 0x8, URZ ;  /* 0x0000000806087890 */ /* 0x000fce000fffe0ff */
[----:B------:R-:W-:Y:S05]  /*3440*/  BRA.U !UP0, `(.L_x_67) ;  /* 0x00000001089c7547 */ /* 0x000fea000b800000 */
[----:B------:R-:W-:Y:S01]  /*3450*/  ELECT P0, URZ, PT ;  /* 0x0000000000ff782f */ /* 0x000fe20003800000 */
[----:B------:R-:W-:-:S12]  /*3460*/  BSSY B0, `(.L_x_67) ;  /* 0x0000025000007945 */ /* 0x000fd80003800000 */
[----:B------:R-:W-:Y:S05]  /*3470*/  @!P0 BRA `(.L_x_68) ;  /* 0x00000000008c8947 */ /* 0x000fea0003800000 */
[----:B------:R-:W-:-:S05]  /*3480*/  UMOV UR7, 0x10 ;  /* 0x0000001000077882 */ /* 0x000fca0000000000 */
[----:B------:R-:W-:Y:S04]  /*3490*/  DEPBAR.LE SB1, 0x36 ;  /* 0x00009d800000791a */ /* 0x000fe80000000000 */
[----:B------:R-:W1:Y:S02]  /*34a0*/  UTCATOMSWS.2CTA.FIND_AND_SET.ALIGN UP1, UR7, UR7 ;  /* 0x00000007000775e3 */ /* 0x000e640008220800 */
[----:B-1----:R-:W-:Y:S01]  /*34b0*/  MOV R11, UR7 ;  /* 0x00000007000b7c02 */ /* 0x002fe20008000f00 */
[----:B------:R-:W-:Y:S06]  /*34c0*/  BRA.U UP1, `(.L_x_69) ;  /* 0x0000000101187547 */ /* 0x000fec000b800000 */
.L_x_70:
[----:B------:R-:W-:Y:S05]  /*34d0*/  NANOSLEEP 0x64 ;  /* 0x000000640000795d */ /* 0x000fea0003800000 */
[----:B------:R-:W-:-:S05]  /*34e0*/  UMOV UR7, 0x10 ;  /* 0x0000001000077882 */ /* 0x000fca0000000000 */
[----:B------:R-:W-:Y:S04]  /*34f0*/  DEPBAR.LE SB1, 0x36 ;  /* 0x00009d800000791a */ /* 0x000fe80000000000 */
[----:B------:R-:W1:Y:S02]  /*3500*/  UTCATOMSWS.2CTA.FIND_AND_SET.ALIGN UP1, UR7, UR7 ;  /* 0x00000007000775e3 */ /* 0x000e640008220800 */
[----:B-1----:R-:W-:Y:S01]  /*3510*/  MOV R11, UR7 ;  /* 0x00000007000b7c02 */ /* 0x002fe20008000f00 */
[----:B------:R-:W-:Y:S05]  /*3520*/  BRA.U !UP1, `(.L_x_70) ;  /* 0xfffffffd09e87547 */ /* 0x000fea000b83ffff */
.L_x_69:
[----:B------:R-:W1:Y:S01]  /*3530*/  LDS R5, [UR6+0x10] ;  /* 0x00001006ff057984 */ /* 0x000e620008000800 */
[----:B------:R-:W-:Y:S01]  /*3540*/  IMAD.U32 R3, RZ, RZ, UR37 ;  /* 0x00000025ff037e24 */ /* 0x000fe2000f8e00ff */
[----:B------:R-:W-:-:S03]  /*3550*/  MOV R2, UR4 ;  /* 0x0000000400027c02 */ /* 0x000fc60008000f00 */
[----:B------:R-:W-:Y:S01]  /*3560*/  VIADD R3, R3, 0x1d0 ;  /* 0x000001d003037836 */ /* 0x000fe20000000000 */
[----:B-1----:R-:W-:-:S04]  /*3570*/  SHF.L.U32 R5, R5, 0x1f, RZ ;  /* 0x0000001f05057819 */ /* 0x002fc800000006ff */
[----:B------:R-:W1:Y:S02]  /*3580*/  SYNCS.PHASECHK.TRANS64.TRYWAIT P0, [UR6+0x8], R5 ;  /* 0x00000805ff0075a7 */ /* 0x000e640008001106 */
[----:B-1----:R-:W-:Y:S05]  /*3590*/  @P0 BRA `(.L_x_71) ;  /* 0x0000000000080947 */ /* 0x002fea0003800000 */
[----:B------:R-:W1:Y:S02]  /*35a0*/  SYNCS.PHASECHK.TRANS64.TRYWAIT P0, [UR6+0x8], R5 ;  /* 0x00000805ff0075a7 */ /* 0x000e640008001106 */
[----:B-1----:R-:W-:Y:S05]  /*35b0*/  @!P0 BRA `(.L_x_72) ;  /* 0x00000060007c8947 */ /* 0x002fea0003800000 */
.L_x_71:
[----:B-1----:R-:W-:Y:S01]  /*35c0*/  HFMA2 R4, -RZ, RZ, 0, 5.9604644775390625e-08 ;  /* 0x00000001ff047431 */ /* 0x002fe200000001ff */
[----:B------:R-:W-:Y:S01]  /*35d0*/  UPRMT UR7, UR4, 0x654, UR8 ;  /* 0x0000065404077896 */ /* 0x000fe20008000008 */
[----:B------:R-:W-:Y:S01]  /*35e0*/  IMAD.MOV.U32 R6, RZ, RZ, 0xffff ;  /* 0x0000ffffff067424 */ /* 0x000fe200078e00ff */
[----:B------:R-:W-:Y:S01]  /*35f0*/  PRMT R2, R2, 0x654, R3 ;  /* 0x0000065402027816 */ /* 0x000fe20000000003 */
[----:B------:R-:W-:Y:S02]  /*3600*/  IMAD.MOV.U32 R5, RZ, RZ, 0x4 ;  /* 0x00000004ff057424 */ /* 0x000fe400078e00ff */
[----:B------:R-:W-:Y:S01]  /*3610*/  IMAD.SHL.U32 R9, R11, 0x20, RZ ;  /* 0x000000200b097824 */ /* 0x000fe200078e00ff */
[----:B------:R-:W-:Y:S02]  /*3620*/  MOV R3, UR7 ;  /* 0x0000000700037c02 */ /* 0x000fe40008000f00 */
[-C--:B------:R-:W-:Y:S01]  /*3630*/  SHF.L.U32 R7, R6, R11.reuse, RZ ;  /* 0x0000000b06077219 */ /* 0x080fe200000006ff */
[----:B------:R1:W-:Y:S01]  /*3640*/  SYNCS.ARRIVE.TRANS64.RED RZ, [UR7], R5 ;  /* 0x00000005ffff79a7 */ /* 0x0003e20008000407 */
[----:B------:R-:W-:Y:S01]  /*3650*/  SHF.L.U32 R6, R4, R11, RZ ;  /* 0x0000000b04067219 */ /* 0x000fe200000006ff */
[----:B------:R1:W-:Y:S04]  /*3660*/  STS [UR37+0x1d0], R9 ;  /* 0x0001d009ff007988 */ /* 0x0003e80008000825 */
[----:B------:R1:W-:Y:S04]  /*3670*/  STAS [R2.64], R11 ;  /* 0x0000000b02007dbd */ /* 0x0003e8000c0008ff */
[----:B------:R1:W-:Y:S04]  /*3680*/  ATOMS.OR RZ, [UR6+0x14], R7 ;  /* 0x00001407ffff798c */ /* 0x0003e8000b000006 */
[----:B------:R1:W-:Y:S04]  /*3690*/  ATOMS.OR RZ, [UR6+0x18], R6 ;  /* 0x00001806ffff798c */ /* 0x0003e8000b000006 */
[----:B------:R1:W-:Y:S02]  /*36a0*/  ATOMS.XOR RZ, [UR6+0x10], R4 ;  /* 0x00001004ffff798c */ /* 0x0003e4000b800006 */
.L_x_68:
[----:B------:R-:W-:Y:S05]  /*36b0*/  BSYNC B0 ;  /* 0x0000000000007941 */ /* 0x000fea0003800000 */
.L_x_67:
[----:B------:R-:W-:Y:S05]  /*36c0*/  BRA.U UP0, `(.L_x_73) ;  /* 0x00000001006c7547 */ /* 0x000fea000b800000 */
[----:B------:R-:W-:-:S03]  /*36d0*/  UMOV UR7, 0xffffffff ;  /* 0xffffffff00077882 */ /* 0x000fc60000000000 */
[----:B------:R-:W-:Y:S05]  /*36e0*/  BRA.DIV UR7, `(.L_x_74) ;  /* 0x0000006207487947 */ /* 0x000fea000b800000 */
[----:B------:R-:W-:-:S13]  /*36f0*/  ELECT P6, URZ, PT ;  /* 0x0000000000ff782f */ /* 0x000fda00038c0000 */
.L_x_227:
[----:B------:R-:W-:Y:S05]  /*3700*/  @!P6 BRA `(.L_x_73) ;  /* 0x00000000005ce947 */ /* 0x000fea0003800000 */
[----:B-1----:R-:W1:Y:S02]  /*3710*/  LDS R3, [UR6+0x10] ;  /* 0x00001006ff037984 */ /* 0x002e640008000800 */
[----:B-1----:R-:W-:-:S04]  /*3720*/  SHF.L.U32 R3, R3, 0x1f, RZ ;  /* 0x0000001f03037819 */ /* 0x002fc800000006ff */
[----:B------:R-:W1:Y:S02]  /*3730*/  SYNCS.PHASECHK.TRANS64.TRYWAIT P0, [UR6+0x8], R3 ;  /* 0x00000803ff0075a7 */ /* 0x000e640008001106 */
[----:B-1----:R-:W-:Y:S05]  /*3740*/  @P0 BRA `(.L_x_75) ;  /* 0x0000000000080947 */ /* 0x002fea0003800000 */
[----:B------:R-:W1:Y:S02]  /*3750*/  SYNCS.PHASECHK.TRANS64.TRYWAIT P0, [UR6+0x8], R3 ;  /* 0x00000803ff0075a7 */ /* 0x000e640008001106 */
[----:B-1----:R-:W-:Y:S05]  /*3760*/  @!P0 BRA `(.L_x_76) ;  /* 0x0000006000488947 */ /* 0x002fea0003800000 */
.L_x_75:
[----:B------:R-:W2:Y:S01]  /*3770*/  LDS R5, [UR37+0x1d0] ;  /* 0x0001d025ff057984 */ /* 0x000ea20008000800 */
[----:B-1----:R-:W-:Y:S02]  /*3780*/  HFMA2 R2, -RZ, RZ, 0, 5.9604644775390625e-08 ;  /* 0x00000001ff027431 */ /* 0x002fe400000001ff */
[----:B------:R-:W-:Y:S01]  /*3790*/  IMAD.MOV.U32 R3, RZ, RZ, 0xffff ;  /* 0x0000ffffff037424 */ /* 0x000fe200078e00ff */
[----:B------:R-:W-:Y:S01]  /*37a0*/  UPRMT UR7, UR4, 0x654, UR8 ;  /* 0x0000065404077896 */ /* 0x000fe20008000008 */
[----:B--2---:R-:W-:-:S03]  /*37b0*/  IMAD.SHL.U32 R4, R5, 0x20, RZ ;  /* 0x0000002005047824 */ /* 0x004fc600078e00ff */
[-C--:B------:R-:W-:Y:S02]  /*37c0*/  SHF.L.U32 R3, R3, R5.reuse, RZ ;  /* 0x0000000503037219 */ /* 0x080fe400000006ff */
[----:B------:R-:W-:Y:S01]  /*37d0*/  SHF.L.U32 R5, R2, R5, RZ ;  /* 0x0000000502057219 */ /* 0x000fe200000006ff */
[----:B------:R2:W-:Y:S04]  /*37e0*/  STS [UR37+0x1d0], R4 ;  /* 0x0001d004ff007988 */ /* 0x0005e80008000825 */
[----:B------:R2:W-:Y:S04]  /*37f0*/  ATOMS.OR RZ, [UR6+0x14], R3 ;  /* 0x00001403ffff798c */ /* 0x0005e8000b000006 */
[----:B------:R2:W-:Y:S01]  /*3800*/  ATOMS.OR RZ, [UR6+0x18], R5 ;  /* 0x00001805ffff798c */ /* 0x0005e2000b000006 */
[----:B------:R-:W-:Y:S03]  /*3810*/  SYNCS.ARRIVE.TRANS64.RED.A1T0 RZ, [UR7], RZ ;  /* 0x000000ffffff79a7 */ /* 0x000fe60008100407 */
[----:B------:R2:W-:Y:S01]  /*3820*/  ATOMS.XOR RZ, [UR6+0x10], R2 ;  /* 0x00001002ffff798c */ /* 0x0005e2000b800006 */
[----:B------:R-:W-:Y:S05]  /*3830*/  BRA `(.L_x_73) ;  /* 0x0000000000107947 */ /* 0x000fea0003800000 */
.L_x_66:
[----:B------:R-:W-:-:S05]  /*3840*/  MOV R2, 0xffffffff ;  /* 0xffffffff00027802 */ /* 0x000fca0000000f00 */
[----:B------:R1:W-:Y:S02]  /*3850*/  STS [UR37+0x1d0], R2 ;  /* 0x0001d002ff007988 */ /* 0x0003e40008000825 */
[----:B-1----:R-:W-:Y:S02]  /*3860*/  MOV R2, 0x3880 ;  /* 0x0000388000027802 */ /* 0x002fe40000000f00 */
[----:B-----5:R-:W-:Y:S05]  /*3870*/  CALL.REL.NOINC `($__internal_1_$__cuda_sm10x_tcgen05_guardrail_trap_phase_invalid_during_alloc) ;  /* 0x0000006400dc7944 */ /* 0x020fea0003c00000 */
.L_x_73:
[----:B------:R-:W-:Y:S05]  /*3880*/  WARPSYNC.ALL ;  /* 0x0000000000007948 */ /* 0x000fea0003800000 */
[----:B------:R-:W3:Y:S01]  /*3890*/  S2UR UR7, SR_CgaCtaId ;  /* 0x00000000000779c3 */ /* 0x000ee20000008800 */
[----:B------:R-:W-:Y:S01]  /*38a0*/  UMOV UR6, 0x400 ;  /* 0x0000040000067882 */ /* 0x000fe20000000000 */
[----:B------:R-:W-:-:S06]  /*38b0*/  NOP ;  /* 0x0000000000007918 */ /* 0x000fcc0000000000 */
[----:B------:R-:W-:Y:S06]  /*38c0*/  BAR.ARV 0x6, 0xa0 ;  /* 0x0182800000007b1d */ /* 0x000fec0000002000 */
[----:B------:R-:W4:Y:S01]  /*38d0*/  LDCU UR8, c[0x0][0x38c] ;  /* 0x00007180ff0877ac */ /* 0x000f220008000800 */
[----:B------:R-:W-:Y:S01]  /*38e0*/  LOP3.LUT R0, R0, 0xffff, RZ, 0xc0, !PT ;  /* 0x0000ffff00007812 */ /* 0x000fe200078ec0ff */
[----:B-1----:R-:W-:Y:S01]  /*38f0*/  IMAD.MOV.U32 R9, RZ, RZ, 0x1 ;  /* 0x00000001ff097424 */ /* 0x002fe200078e00ff */
[----:B------:R-:W-:Y:S01]  /*3900*/  LOP3.LUT R8, R8, 0xffff, RZ, 0xc0, !PT ;  /* 0x0000ffff08087812 */ /* 0x000fe200078ec0ff */
[----:B------:R-:W-:Y:S01]  /*3910*/  UMOV UR19, URZ ;  /* 0x000000ff00137c82 */ /* 0x000fe20008000000 */
[----:B------:R-:W-:Y:S01]  /*3920*/  R2UR UR11, R0 ;  /* 0x00000000000b72ca */ /* 0x000fe200000e0000 */
[----:B------:R-:W-:Y:S01]  /*3930*/  UMOV UR18, URZ ;  /* 0x000000ff00127c82 */ /* 0x000fe20008000000 */
[----:B------:R-:W-:Y:S01]  /*3940*/  R2UR UR12, R8 ;  /* 0x00000000080c72ca */ /* 0x000fe200000e0000 */
[----:B------:R-:W-:Y:S01]  /*3950*/  IMAD.MOV.U32 R8, RZ, RZ, RZ ;  /* 0x000000ffff087224 */ /* 0x000fe200078e00ff */
[----:B------:R-:W-:Y:S01]  /*3960*/  UMOV UR17, URZ ;  /* 0x000000ff00117c82 */ /* 0x000fe20008000000 */
[----:B---3--:R-:W-:-:S02]  /*3970*/  ULEA UR7, UR7, UR6, 0x18 ;  /* 0x0000000607077291 */ /* 0x008fc4000f8ec0ff */
[----:B------:R-:W-:Y:S02]  /*3980*/  UISETP.NE.AND UP2, UPT, UR5, URZ, UPT ;  /* 0x000000ff0500728c */ /* 0x000fe4000bf45270 */
[----:B------:R-:W-:Y:S02]  /*3990*/  UIADD3 UR13, UPT, UPT, UR7, 0x4300, URZ ;  /* 0x00004300070d7890 */ /* 0x000fe4000fffe0ff */
[----:B------:R-:W-:Y:S02]  /*39a0*/  UIADD3 UR14, UPT, UPT, UR7, 0x1e300, URZ ;  /* 0x0001e300070e7890 */ /* 0x000fe4000fffe0ff */
[----:B----4-:R-:W-:Y:S01]  /*39b0*/  UIADD3 UR8, UPT, UPT, UR8, 0x3f, URZ ;  /* 0x0000003f08087890 */ /* 0x010fe2000fffe0ff */
[----:B--2---:R-:W1:Y:S01]  /*39c0*/  LDS R2, [UR7+0x1d0] ;  /* 0x0001d007ff027984 */ /* 0x004e620008000800 */
[----:B------:R-:W-:Y:S02]  /*39d0*/  USHF.R.U32.HI UR13, URZ, 0x4, UR13 ;  /* 0x00000004ff0d7899 */ /* 0x000fe4000801160d */
[----:B------:R-:W-:-:S02]  /*39e0*/  USHF.R.S32.HI UR6, URZ, 0x1f, UR8 ;  /* 0x0000001fff067899 */ /* 0x000fc40008011408 */
[----:B------:R-:W-:Y:S02]  /*39f0*/  USHF.R.U32.HI UR14, URZ, 0x4, UR14 ;  /* 0x00000004ff0e7899 */ /* 0x000fe4000801160e */
[----:B------:R-:W-:Y:S02]  /*3a00*/  ULEA.HI UR6, UR6, UR8, URZ, 0x6 ;  /* 0x0000000806067291 */ /* 0x000fe4000f8f30ff */
[----:B------:R-:W-:Y:S02]  /*3a10*/  ULOP3.LUT UR13, UR13, 0x3fff, URZ, 0xc0, !UPT ;  /* 0x00003fff0d0d7892 */ /* 0x000fe4000f8ec0ff */
[----:B------:R-:W-:Y:S02]  /*3a20*/  USHF.R.S32.HI UR6, URZ, 0x6, UR6 ;  /* 0x00000006ff067899 */ /* 0x000fe40008011406 */
[----:B------:R-:W-:Y:S02]  /*3a30*/  ULOP3.LUT UR14, UR14, 0x3fff, URZ, 0xc0, !UPT ;  /* 0x00003fff0e0e7892 */ /* 0x000fe4000f8ec0ff */
[----:B------:R-:W-:Y:S01]  /*3a40*/  UISETP.LT.AND UP0, UPT, UR6, 0x1, UPT ;  /* 0x000000010600788c */ /* 0x000fe2000bf01270 */
[----:B------:R-:W-:Y:S01]  /*3a50*/  UMOV UR28, 0x0 ;  /* 0x00000000001c7882 */ /* 0x000fe20000000000 */
[----:B------:R-:W-:Y:S01]  /*3a60*/  UMOV UR29, 0x8200010 ;  /* 0x08200010001d7882 */ /* 0x000fe20000000000 */
[----:B------:R-:W-:-:S02]  /*3a70*/  ULOP3.LUT UR13, UR13, 0x10000, URZ, 0xfc, !UPT ;  /* 0x000100000d0d7892 */ /* 0x000fc4000f8efcff */
[----:B------:R-:W-:Y:S02]  /*3a80*/  ULOP3.LUT UR14, UR14, 0x10000, URZ, 0xfc, !UPT ;  /* 0x000100000e0e7892 */ /* 0x000fe4000f8efcff */
[----:B------:R-:W-:Y:S01]  /*3a90*/  USEL UR20, UR6, 0x1, !UP0 ;  /* 0x0000000106147887 */ /* 0x000fe2000c000000 */
[----:B------:R-:W-:Y:S01]  /*3aa0*/  UMOV UR26, 0x0 ;  /* 0x00000000001a7882 */ /* 0x000fe20000000000 */
[----:B------:R-:W-:Y:S01]  /*3ab0*/  UMOV UR27, 0x8200010 ;  /* 0x08200010001b7882 */ /* 0x000fe20000000000 */
[----:B------:R-:W-:Y:S01]  /*3ac0*/  UMOV UR24, 0x0 ;  /* 0x0000000000187882 */ /* 0x000fe20000000000 */
[----:B------:R-:W-:Y:S01]  /*3ad0*/  UMOV UR25, 0x8200010 ;  /* 0x0820001000197882 */ /* 0x000fe20000000000 */
[----:B------:R-:W-:Y:S01]  /*3ae0*/  UMOV UR22, 0x0 ;  /* 0x0000000000167882 */ /* 0x000fe20000000000 */
[----:B------:R-:W-:Y:S01]  /*3af0*/  UMOV UR23, 0x8200010 ;  /* 0x0820001000177882 */ /* 0x000fe20000000000 */
[----:B-1----:R-:W-:Y:S02]  /*3b00*/  R2UR UR21, R2 ;  /* 0x00000000021572ca */ /* 0x002fe400000e0000 */
[----:B------:R-:W-:-:S13]  /*3b10*/  CS2R R2, SRZ ;  /* 0x0000000000027805 */ /* 0x000fda000001ff00 */
.L_x_84:
[C---:B------:R-:W-:Y:S02]  /*3b20*/  LEA R0, R8.reuse, UR7, 0x3 ;  /* 0x0000000708007c11 */ /* 0x040fe4000f8e18ff */
[----:B------:R-:W-:Y:S02]  /*3b30*/  SHF.L.U32 R5, R3, 0x1f, RZ ;  /* 0x0000001f03057819 */ /* 0x000fe400000006ff */
[----:B------:R-:W-:Y:S02]  /*3b40*/  LEA R4, R8, UR7, 0x4 ;  /* 0x0000000708047c11 */ /* 0x000fe4000f8e20ff */
[----:B------:R-:W1:Y:S02]  /*3b50*/  SYNCS.PHASECHK.TRANS64.TRYWAIT P0, [R0+URZ+0x120], R5 ;  /* 0x00012005000075a7 */ /* 0x000e6400080011ff */
[----:B-1-34-:R-:W-:Y:S05]  /*3b60*/  @!P0 BRA `(.L_x_77) ;  /* 0x0000005c00608947 */ /* 0x01afea0003800000 */
.L_x_228:
[----:B-1----:R-:W1:Y:S01]  /*3b70*/  LDS.128 R4, [R4+0x1b0] ;  /* 0x0001b00004047984 */ /* 0x002e620000000c00 */
[----:B------:R-:W-:Y:S02]  /*3b80*/  VIADD R0, R0, 0x130 ;  /* 0x0000013000007836 */ /* 0x000fe40000000000 */
[----:B------:R-:W-:Y:S01]  /*3b90*/  VIADD R8, R8, 0x1 ;  /* 0x0000000108087836 */ /* 0x000fe20000000000 */
[----:B------:R-:W-:Y:S01]  /*3ba0*/  @!PT LDS RZ, [RZ] ;  /* 0x00000000fffff984 */ /* 0x000fe20000000800 */
[----:B------:R-:W-:Y:S01]  /*3bb0*/  @!PT LDS RZ, [RZ] ;  /* 0x00000000fffff984 */ /* 0x000fe20000000800 */
[----:B------:R-:W-:Y:S01]  /*3bc0*/  @!PT LDS RZ, [RZ] ;  /* 0x00000000fffff984 */ /* 0x000fe20000000800 */
[----:B------:R-:W-:Y:S01]  /*3bd0*/  @!PT LDS RZ, [RZ] ;  /* 0x00000000fffff984 */ /* 0x000fe20000000800 */
[----:B------:R2:W-:Y:S06]  /*3be0*/  MEMBAR.ALL.CTA ;  /* 0x0000000000007992 */ /* 0x0005ec0000008000 */
[----:B--2---:R-:W2:Y:S01]  /*3bf0*/  FENCE.VIEW.ASYNC.S ;  /* 0x00000000000073c6 */ /* 0x004ea20000000000 */
[----:B------:R-:W-:-:S04]  /*3c00*/  PRMT R0, RZ, 0x654, R0 ;  /* 0x00000654ff007816 */ /* 0x000fc80000000000 */
[----:B--2---:R2:W-:Y:S01]  /*3c10*/  SYNCS.ARRIVE.TRANS64.RED.A1T0 RZ, [R0+URZ], RZ ;  /* 0x000000ff00ff79a7 */ /* 0x0045e200081004ff */
[----:B-1----:R-:W-:Y:S01]  /*3c20*/  LOP3.LUT P1, RZ, R6, 0x1, RZ, 0xc0, !PT ;  /* 0x0000000106ff7812 */ /* 0x002fe2000782c0ff */
[----:B--2---:R-:W-:-:S12]  /*3c30*/  BRA.U UP2, `(.L_x_78) ;  /* 0x0000000502087547 */ /* 0x004fd8000b800000 */
[----:B------:R-:W1:Y:S01]  /*3c40*/  LDCU UR8, c[0x0][0x38c] ;  /* 0x00007180ff0877ac */ /* 0x000e620008000800 */
[----:B------:R-:W-:Y:S02]  /*3c50*/  PLOP3.LUT P2, PT, PT, PT, PT, 0x80, 0x8 ;  /* 0x000000000008781c */ /* 0x000fe40003f4f070 */
[----:B------:R-:W-:Y:S01]  /*3c60*/  SHF.L.U32 R5, R9, 0x1f, RZ ;  /* 0x0000001f09057819 */ /* 0x000fe200000006ff */
[----:B------:R-:W-:Y:S02]  /*3c70*/  ULEA UR9, UR19, UR7, 0x3 ;  /* 0x0000000713097291 */ /* 0x000fe4000f8e18ff */
[----:B------:R-:W-:Y:S02]  /*3c80*/  ULEA UR10, UR19, UR21, 0x6 ;  /* 0x00000015130a7291 */ /* 0x000fe4000f8e30ff */
[----:B-1----:R-:W-:-:S06]  /*3c90*/  UISETP.GE.AND UP0, UPT, UR8, 0x1, UPT ;  /* 0x000000010800788c */ /* 0x002fcc000bf06270 */
[----:B------:R-:W-:-:S05]  /*3ca0*/  PLOP3.LUT P0, PT, PT, PT, UP0, 0x80, 0x8 ;  /* 0x000000000008781c */ /* 0x000fca0003f0f008 */
[----:B------:R-:W-:-:S08]  /*3cb0*/  @UP0 ULEA UR8, UR18, UR7, 0x3 ;  /* 0x0000000712080291 */ /* 0x000fd0000f8e18ff */
[----:B------:R-:W-:-:S04]  /*3cc0*/  @P0 SHF.L.U32 R0, R2, 0x1f, RZ ;  /* 0x0000001f02000819 */ /* 0x000fc800000006ff */
[----:B------:R1:W2:Y:S01]  /*3cd0*/  @P0 SYNCS.PHASECHK.TRANS64.TRYWAIT P2, [UR8], R0 ;  /* 0x00000000ff0005a7 */ /* 0x0002a20008041108 */
[----:B------:R-:W3:Y:S02]  /*3ce0*/  SYNCS.PHASECHK.TRANS64.TRYWAIT P0, [UR9+0x160], R5 ;  /* 0x00016005ff0075a7 */ /* 0x000ee40008001109 */
[----:B-123--:R-:W-:Y:S05]  /*3cf0*/  @!P0 BRA `(.L_x_79) ;  /* 0x0000005c00108947 */ /* 0x00efea0003800000 */
.L_x_230:
[----:B------:R-:W-:Y:S01]  /*3d00*/  UMOV UR16, UR17 ;  /* 0x0000001100107c82 */ /* 0x000fe20008000000 */
[----:B------:R-:W-:Y:S05]  /*3d10*/  BRA.U !UP0, `(.L_x_80) ;  /* 0x0000000108c07547 */ /* 0x000fea000b800000 */
[----:B------:R-:W-:Y:S02]  /*3d20*/  UIADD3 UR16, UPT, UPT, UR20, UR17, URZ ;  /* 0x0000001114107290 */ /* 0x000fe4000fffe0ff */
[----:B------:R-:W-:Y:S01]  /*3d30*/  UPLOP3.LUT UP3, UPT, UPT, UPT, UPT, 0x40, 0x4 ;  /* 0x000000000004789c */ /* 0x000fe20003f6e870 */
[----:B------:R-:W-:Y:S01]  /*3d40*/  UMOV UR15, UR6 ;  /* 0x00000006000f7c82 */ /* 0x000fe20008000000 */
[----:B------:R-:W-:-:S09]  /*3d50*/  UMOV UR46, UR18 ;  /* 0x00000012002e7c82 */ /* 0x000fd20008000000 */
.L_x_83:
[----:B--2---:R-:W-:Y:S01]  /*3d60*/  ULEA UR8, UR46, UR7, 0x3 ;  /* 0x000000072e087291 */ /* 0x004fe2000f8e18ff */
[----:B---3--:R-:W-:Y:S11]  /*3d70*/  @P2 BRA `(.L_x_81) ;  /* 0x00000000000c2947 */ /* 0x008ff60003800000 */
[----:B-1----:R-:W-:Y:S04]  /*3d80*/  SHF.L.U32 R5, R2, 0x1f, RZ ;  /* 0x0000001f02057819 */ /* 0x002fe800000006ff */
[----:B------:R-:W1:Y:S02]  /*3d90*/  SYNCS.PHASECHK.TRANS64.TRYWAIT P0, [UR8], R5 ;  /* 0x00000005ff0075a7 */ /* 0x000e640008001108 */
[----:B-1----:R-:W-:Y:S05]  /*3da0*/  @!P0 BRA `(.L_x_82) ;  /* 0x0000005800fc8947 */ /* 0x002fea0003800000 */
.L_x_81:
[----:B------:R-:W-:Y:S01]  /*3db0*/  UISETP.NE.AND UP0, UPT, UR15, 0x1, UPT ;  /* 0x000000010f00788c */ /* 0x000fe2000bf05270 */
[----:B------:R-:W-:Y:S01]  /*3dc0*/  PLOP3.LUT P2, PT, PT, PT, PT, 0x80, 0x8 ;  /* 0x000000000008781c */ /* 0x000fe20003f4f070 */
[----:B------:R-:W-:Y:S02]  /*3dd0*/  UIADD3 UR18, UPT, UPT, UR46, 0x1, URZ ;  /* 0x000000012e127890 */ /* 0x000fe4000fffe0ff */
[----:B------:R-:W-:Y:S02]  /*3de0*/  ULEA UR32, UR46, UR14, 0x9 ;  /* 0x0000000e2e207291 */ /* 0x000fe4000f8e48ff */
[----:B------:R-:W-:Y:S01]  /*3df0*/  UISETP.NE.AND UP1, UPT, UR18, 0xd, UPT ;  /* 0x0000000d1200788c */ /* 0x000fe2000bf25270 */
[----:B------:R-:W-:Y:S01]  /*3e00*/  PLOP3.LUT P0, PT, PT, PT, UP0, 0x80, 0x8 ;  /* 0x000000000008781c */ /* 0x000fe20003f0f008 */
[----:B------:R-:W-:Y:S02]  /*3e10*/  UIADD3 UR44, UPT, UPT, UR32, 0x2, URZ ;  /* 0x00000002202c7890 */ /* 0x000fe4000fffe0ff */
[----:B------:R-:W-:Y:S02]  /*3e20*/  USEL UR31, URZ, 0x1, UP1 ;  /* 0x00000001ff1f7887 */ /* 0x000fe40008800000 */
[----:B------:R-:W-:Y:S02]  /*3e30*/  USEL UR18, UR18, URZ, UP1 ;  /* 0x000000ff12127287 */ /* 0x000fe40008800000 */
[----:B------:R-:W-:Y:S02]  /*3e40*/  UIADD3 UR40, UPT, UPT, UR32, 0x4, URZ ;  /* 0x0000000420287890 */ /* 0x000fe4000fffe0ff */
[----:B------:R-:W-:Y:S01]  /*3e50*/  @UP0 ULEA UR30, UR18, UR7, 0x3 ;  /* 0x00000007121e0291 */ /* 0x000fe2000f8e18ff */
[----:B------:R-:W-:Y:S01]  /*3e60*/  LOP3.LUT R2, R2, UR31, RZ, 0x3c, !PT ;  /* 0x0000001f02027c12 */ /* 0x000fe2000f8e3cff */
[----:B------:R-:W-:Y:S02]  /*3e70*/  UIADD3 UR36, UPT, UPT, UR32, 0x6, URZ ;  /* 0x0000000620247890 */ /* 0x000fe4000fffe0ff */
[----:B------:R-:W-:Y:S01]  /*3e80*/  UIADD3 UR8, UPT, UPT, UR8, 0x68, URZ ;  /* 0x0000006808087890 */ /* 0x000fe2000fffe0ff */
[----:B-1----:R-:W-:Y:S01]  /*3e90*/  @P0 SHF.L.U32 R0, R2, 0x1f, RZ ;  /* 0x0000001f02000819 */ /* 0x002fe200000006ff */
[----:B------:R-:W-:Y:S02]  /*3ea0*/  UIADD3 UR17, UPT, UPT, UR17, 0x1, URZ ;  /* 0x0000000111117890 */ /* 0x000fe4000fffe0ff */
[----:B------:R-:W-:Y:S01]  /*3eb0*/  UIADD3 UR15, UPT, UPT, UR15, -0x1, URZ ;  /* 0xffffffff0f0f7890 */ /* 0x000fe2000fffe0ff */
[----:B------:R2:W3:Y:S01]  /*3ec0*/  @P0 SYNCS.PHASECHK.TRANS64.TRYWAIT P2, [UR30], R0 ;  /* 0x00000000ff0005a7 */ /* 0x0004e2000804111e */
[----:B------:R-:W-:Y:S02]  /*3ed0*/  ULEA UR30, UR46, UR13, 0x9 ;  /* 0x0000000d2e1e7291 */ /* 0x000fe4000f8e48ff */
[----:B------:R-:W-:Y:S02]  /*3ee0*/  UISETP.NE.AND UP0, UPT, UR17, UR16, UPT ;  /* 0x000000101100728c */ /* 0x000fe4000bf05270 */
[----:B------:R-:W-:Y:S02]  /*3ef0*/  UIADD3 UR42, UPT, UPT, UR30, 0x2, URZ ;  /* 0x000000021e2a7890 */ /* 0x000fe4000fffe0ff */
[----:B------:R-:W-:Y:S02]  /*3f00*/  UIADD3 UR38, UPT, UPT, UR30, 0x4, URZ ;  /* 0x000000041e267890 */ /* 0x000fe4000fffe0ff */
[----:B------:R-:W-:Y:S01]  /*3f10*/  UIADD3 UR34, UPT, UPT, UR30, 0x6, URZ ;  /* 0x000000061e227890 */ /* 0x000fe2000fffe0ff */
[----:B------:R-:W-:Y:S01]  /*3f20*/  UMOV UR33, 0x40004040 ;  /* 0x4000404000217882 */ /* 0x000fe20000000000 */
[----:B------:R-:W-:Y:S01]  /*3f30*/  UMOV UR31, 0x40004040 ;  /* 0x40004040001f7882 */ /* 0x000fe20000000000 */
[----:B------:R-:W-:Y:S01]  /*3f40*/  UMOV UR45, 0x40004040 ;  /* 0x40004040002d7882 */ /* 0x000fe20000000000 */
[----:B------:R2:W-:Y:S01]  /*3f50*/  UTCHMMA.2CTA gdesc[UR30], gdesc[UR32], tmem[UR10], tmem[UR28], idesc[UR29], UP3 ;  /* 0x00ff1c201e0075ea */ /* 0x0005e20009a0000a */
[----:B------:R-:W-:Y:S01]  /*3f60*/  UPLOP3.LUT UP3, UPT, UPT, UPT, UPT, 0x80, 0x8 ;  /* 0x000000000008789c */ /* 0x000fe20003f6f070 */
[----:B------:R-:W-:Y:S01]  /*3f70*/  UMOV UR43, 0x40004040 ;  /* 0x40004040002b7882 */ /* 0x000fe20000000000 */
[----:B------:R-:W-:Y:S01]  /*3f80*/  UMOV UR41, 0x40004040 ;  /* 0x4000404000297882 */ /* 0x000fe20000000000 */
[----:B------:R2:W-:Y:S01]  /*3f90*/  UTCHMMA.2CTA gdesc[UR42], gdesc[UR44], tmem[UR10], tmem[UR26], idesc[UR27], UPT ;  /* 0x00ff1a2c2a0075ea */ /* 0x0005e2000ba0000a */
[----:B------:R-:W-:Y:S01]  /*3fa0*/  UMOV UR39, 0x40004040 ;  /* 0x4000404000277882 */ /* 0x000fe20000000000 */
[----:B------:R-:W-:Y:S01]  /*3fb0*/  UMOV UR37, 0x40004040 ;  /* 0x4000404000257882 */ /* 0x000fe20000000000 */
[----:B------:R-:W-:Y:S01]  /*3fc0*/  UMOV UR35, 0x40004040 ;  /* 0x4000404000237882 */ /* 0x000fe20000000000 */
[----:B------:R2:W-:Y:S01]  /*3fd0*/  UTCHMMA.2CTA gdesc[UR38], gdesc[UR40], tmem[UR10], tmem[UR24], idesc[UR25], UPT ;  /* 0x00ff1828260075ea */ /* 0x0005e2000ba0000a */
[----:B------:R2:W-:Y:S01]  /*3fe0*/  UTCHMMA.2CTA gdesc[UR34], gdesc[UR36], tmem[UR10], tmem[UR22], idesc[UR23], UPT ;  /* 0x00ff1624220075ea */ /* 0x0005e2000ba0000a */
[----:B------:R2:W-:Y:S01]  /*3ff0*/  UTCBAR.2CTA.MULTICAST [UR8], URZ, UR12 ;  /* 0x000000ff080073e9 */ /* 0x0005e2000820080c */
[----:B------:R-:W-:Y:S01]  /*4000*/  UMOV UR46, UR18 ;  /* 0x00000012002e7c82 */ /* 0x000fe20008000000 */
[----:B------:R-:W-:Y:S05]  /*4010*/  BRA.U UP0, `(.L_x_83) ;  /* 0xfffffffd00507547 */ /* 0x000fea000b83ffff */
.L_x_80:
[----:B------:R-:W-:Y:S01]  /*4020*/  UIADD3 UR9, UPT, UPT, UR9, 0x140, URZ ;  /* 0x0000014009097890 */ /* 0x000fe2000fffe0ff */
[----:B------:R-:W-:-:S08]  /*4030*/  UMOV UR17, UR16 ;  /* 0x0000001000117c82 */ /* 0x000fd00008000000 */
[----:B------:R4:W-:Y:S01]  /*4040*/  UTCBAR.2CTA.MULTICAST [UR9], URZ, UR11 ;  /* 0x000000ff090073e9 */ /* 0x0009e2000820080b */
[----:B------:R-:W-:Y:S02]  /*4050*/  NOP ;  /* 0x0000000000007918 */ /* 0x000fe40000000000 */
.L_x_78:
[----:B------:R-:W-:Y:S01]  /*4060*/  UIADD3 UR19, UPT, UPT, UR19, 0x1, URZ ;  /* 0x0000000113137890 */ /* 0x000fe2000fffe0ff */
[----:B------:R-:W-:-:S03]  /*4070*/  ISETP.NE.AND P0, PT, R8, 0x2, PT ;  /* 0x000000020800780c */ /* 0x000fc60003f05270 */
[----:B------:R-:W-:Y:S01]  /*4080*/  UISETP.NE.AND UP0, UPT, UR19, 0x4, UPT ;  /* 0x000000041300788c */ /* 0x000fe2000bf05270 */
[----:B-12---:R-:W-:Y:S02]  /*4090*/  SEL R0, RZ, 0x1, P0 ;  /* 0x00000001ff007807 */ /* 0x006fe40000000000 */
[----:B------:R-:W-:Y:S01]  /*40a0*/  SEL R8, R8, RZ, P0 ;  /* 0x000000ff08087207 */ /* 0x000fe20000000000 */
[----:B------:R-:W-:Y:S01]  /*40b0*/  USEL UR8, URZ, 0x1, UP0 ;  /* 0x00000001ff087887 */ /* 0x000fe20008000000 */
[----:B------:R-:W-:Y:S01]  /*40c0*/  LOP3.LUT R3, R3, R0, RZ, 0x3c, !PT ;  /* 0x0000000003037212 */ /* 0x000fe200078e3cff */
[----:B------:R-:W-:-:S04]  /*40d0*/  USEL UR19, UR19, URZ, UP0 ;  /* 0x000000ff13137287 */ /* 0x000fc80008000000 */
[----:B------:R-:W-:Y:S01]  /*40e0*/  LOP3.LUT R9, R9, UR8, RZ, 0x3c, !PT ;  /* 0x0000000809097c12 */ /* 0x000fe2000f8e3cff */
[----:B------:R-:W-:Y:S07]  /*40f0*/  @P1 BRA `(.L_x_84) ;  /* 0xfffffff800881947 */ /* 0x000fee000383ffff */
[----:B------:R-:W1:Y:S01]  /*4100*/  S2UR UR6, SR_CgaCtaId ;  /* 0x00000000000679c3 */ /* 0x000e620000008800 */
[----:B------:R-:W-:Y:S01]  /*4110*/  ELECT P0, URZ, PT ;  /* 0x0000000000ff782f */ /* 0x000fe20003800000 */
[----:B------:R-:W-:Y:S01]  /*4120*/  HFMA2 R0, -RZ, RZ, 0, 5.9604644775390625e-08 ;  /* 0x00000001ff007431 */ /* 0x000fe200000001ff */
[----:B------:R-:W-:-:S05]  /*4130*/  UMOV UR8, 0x40 ;  /* 0x0000004000087882 */ /* 0x000fca0000000000 */
[----:B------:R-:W-:Y:S01]  /*4140*/  UVIRTCOUNT.DEALLOC.SMPOOL 0x80 ;  /* 0x000000800000784c */ /* 0x000fe20000000000 */
[----:B------:R-:W-:Y:S02]  /*4150*/  UISETP.NE.AND UP0, UPT, UR5, URZ, UPT ;  /* 0x000000ff0500728c */ /* 0x000fe4000bf05270 */
[----:B-1----:R-:W-:-:S09]  /*4160*/  ULEA UR6, UR6, UR8, 0x18 ;  /* 0x0000000806067291 */ /* 0x002fd2000f8ec0ff */
[----:B------:R1:W-:Y:S01]  /*4170*/  @P0 STS.U8 [UR6+0x1c], R0 ;  /* 0x00001c00ff000988 */ /* 0x0003e20008000006 */
[----:B------:R-:W-:Y:S05]  /*4180*/  BRA.U UP0, `(.L_x_85) ;  /* 0x0000000100a07547 */ /* 0x000fea000b800000 */
[----:B------:R-:W-:Y:S01]  /*4190*/  UIADD3 UR5, UPT, UPT, UR7, 0x160, URZ ;  /* 0x0000016007057890 */ /* 0x000fe2000fffe0ff */
[----:B------:R-:W-:-:S03]  /*41a0*/  SHF.L.U32 R3, R9, 0x1f, RZ ;  /* 0x0000001f09037819 */ /* 0x000fc600000006ff */
[----:B------:R-:W-:-:S09]  /*41b0*/  ULEA UR8, UR19, UR5, 0x3 ;  /* 0x0000000513087291 */ /* 0x000fd2000f8e18ff */
[----:B------:R-:W2:Y:S02]  /*41c0*/  SYNCS.PHASECHK.TRANS64.TRYWAIT P0, [UR8], R3 ;  /* 0x00000003ff0075a7 */ /* 0x000ea40008001108 */
[----:B--2---:R-:W-:Y:S05]  /*41d0*/  @!P0 BRA `(.L_x_86) ;  /* 0x0000005800088947 */ /* 0x004fea0003800000 */
.L_x_233:
[----:B----4-:R-:W-:-:S04]  /*41e0*/  UIADD3 UR9, UPT, UPT, UR19, 0x1, URZ ;  /* 0x0000000113097890 */ /* 0x010fc8000fffe0ff */
        /* <DEDUP_REMOVED lines=8> */
.L_x_235:
        /* <DEDUP_REMOVED lines=9> */
.L_x_237:
[----:B------:R-:W-:-:S04]  /*4300*/  UIADD3 UR9, UPT, UPT, UR9, 0x1, URZ ;  /* 0x0000000109097890 */ /* 0x000fc8000fffe0ff */
[----:B------:R-:W-:-:S04]  /*4310*/  UISETP.NE.AND UP1, UPT, UR9, 0x4, UPT ;  /* 0x000000040900788c */ /* 0x000fc8000bf25270 */
[----:B------:R-:W-:Y:S02]  /*4320*/  USEL UR8, URZ, 0x1, UP1 ;  /* 0x00000001ff087887 */ /* 0x000fe40008800000 */
[----:B------:R-:W-:-:S04]  /*4330*/  USEL UR9, UR9, URZ, UP1 ;  /* 0x000000ff09097287 */ /* 0x000fc80008800000 */
[----:B------:R-:W-:Y:S01]  /*4340*/  ULEA UR9, UR9, UR5, 0x3 ;  /* 0x0000000509097291 */ /* 0x000fe2000f8e18ff */
[----:B-1----:R-:W-:-:S04]  /*4350*/  LOP3.LUT R3, R2, UR8, RZ, 0x3c, !PT ;  /* 0x0000000802037c12 */ /* 0x002fc8000f8e3cff */
[----:B------:R-:W-:Y:S01]  /*4360*/  SHF.L.U32 R3, R3, 0x1f, RZ ;  /* 0x0000001f03037819 */ /* 0x000fe200000006ff */
[----:B------:R-:W-:-:S04]  /*4370*/  IMAD.U32 R0, RZ, RZ, UR9 ;  /* 0x00000009ff007e24 */ /* 0x000fc8000f8e00ff */
[----:B------:R1:W2:Y:S03]  /*4380*/  SYNCS.PHASECHK.TRANS64.TRYWAIT P0, [R0+URZ], R3 ;  /* 0x00000003000075a7 */ /* 0x0002a600080011ff */
[----:B--2---:R-:W-:Y:S05]  /*4390*/  @!P0 NANOSLEEP.SYNCS 0x989680 ;  /* 0x009896800000895d */ /* 0x004fea0003900000 */
[----:B------:R-:W2:Y:S02]  /*43a0*/  @!P0 SYNCS.PHASECHK.TRANS64 P0, [R0+URZ], R3 ;  /* 0x00000003000085a7 */ /* 0x000ea400080010ff */
[----:B--2---:R-:W-:Y:S05]  /*43b0*/  @P0 BRA `(.L_x_89) ;  /* 0x0000000000200947 */ /* 0x004fea0003800000 */
.L_x_90:
[----:B--2---:R2:W4:Y:S02]  /*43c0*/  SYNCS.PHASECHK.TRANS64.TRYWAIT P0, [R0+URZ], R3 ;  /* 0x00000003000075a7 */ /* 0x00452400080011ff */
[----:B----4-:R-:W-:Y:S05]  /*43d0*/  @!P0 NANOSLEEP.SYNCS 0x989680 ;  /* 0x009896800000895d */ /* 0x010fea0003900000 */
[----:B------:R-:W4:Y:S02]  /*43e0*/  @!P0 SYNCS.PHASECHK.TRANS64 P0, [R0+URZ], R3 ;  /* 0x00000003000085a7 */ /* 0x000f2400080010ff */
[----:B----4-:R-:W-:Y:S05]  /*43f0*/  @!P0 BRA `(.L_x_90) ;  /* 0xfffffffc00f08947 */ /* 0x010fea000383ffff */
[----:B------:R-:W-:Y:S05]  /*4400*/  BRA `(.L_x_89) ;  /* 0x00000000000c7947 */ /* 0x000fea0003800000 */
.L_x_85:
[----:B------:R-:W-:-:S04]  /*4410*/  UIADD3 UR5, UPT, UPT, UR7, 0x1a0, URZ ;  /* 0x000001a007057890 */ /* 0x000fc8000fffe0ff */
[----:B------:R-:W-:-:S09]  /*4420*/  UPRMT UR5, UR4, 0x654, UR5 ;  /* 0x0000065404057896 */ /* 0x000fd20008000005 */
[----:B------:R-:W-:Y:S03]  /*4430*/  SYNCS.ARRIVE.TRANS64.RED.A1T0 RZ, [UR5], RZ ;  /* 0x000000ffffff79a7 */ /* 0x000fe60008100405 */
.L_x_89:
[----:B-12---:R-:W-:Y:S01]  /*4440*/  SHF.L.U32 R3, RZ, 0x1f, RZ ;  /* 0x0000001fff037819 */ /* 0x006fe200000006ff */
[----:B------:R-:W-:Y:S01]  /*4450*/  UIADD3 UR5, UPT, UPT, UR7, 0x1a0, URZ ;  /* 0x000001a007057890 */ /* 0x000fe2000fffe0ff */
[----:B------:R-:W-:Y:S02]  /*4460*/  PLOP3.LUT P0, PT, PT, PT, UP0, 0x80, 0x8 ;  /* 0x000000000008781c */ /* 0x000fe40003f0f008 */
[----:B------:R-:W1:Y:S02]  /*4470*/  SYNCS.PHASECHK.TRANS64.TRYWAIT P1, [UR7+0x1a0], R3 ;  /* 0x0001a003ff0075a7 */ /* 0x000e640008021107 */
[----:B-1----:R-:W-:Y:S09]  /*4480*/  @!P1 BRA `(.L_x_91) ;  /* 0x0000005400a49947 */ /* 0x002ff20003800000 */
.L_x_239:
[----:B------:R-:W-:Y:S01]  /*4490*/  @!UP0 UPRMT UR5, UR4, 0x654, UR5 ;  /* 0x0000065404058896 */ /* 0x000fe20008000005 */
[----:B------:R-:W-:Y:S02]  /*44a0*/  UMOV UR8, 0xffff ;  /* 0x0000ffff00087882 */ /* 0x000fe40000000000 */
[----:B------:R-:W-:-:S06]  /*44b0*/  UMOV UR4, 0x1 ;  /* 0x0000000100047882 */ /* 0x000fcc0000000000 */
[----:B------:R-:W-:Y:S01]  /*44c0*/  @!P0 SYNCS.ARRIVE.TRANS64.RED.A1T0 RZ, [UR5], RZ ;  /* 0x000000ffffff89a7 */ /* 0x000fe20008100405 */
[----:B------:R-:W-:Y:S01]  /*44d0*/  NOP ;  /* 0x0000000000007918 */ /* 0x000fe20000000000 */
[----:B-1----:R-:W1:Y:S01]  /*44e0*/  LDS R0, [UR6+0x14] ;  /* 0x00001406ff007984 */ /* 0x002e620008000800 */
[----:B------:R-:W-:-:S04]  /*44f0*/  ULOP3.LUT UR5, UR21, 0xffff, URZ, 0xc0, !UPT ;  /* 0x0000ffff15057892 */ /* 0x000fc8000f8ec0ff */
[----:B------:R-:W-:-:S04]  /*4500*/  USHF.R.U32.HI UR5, URZ, 0x5, UR5 ;  /* 0x00000005ff057899 */ /* 0x000fc80008011605 */
[----:B------:R-:W-:Y:S02]  /*4510*/  USHF.L.U32 UR8, UR8, UR5, URZ ;  /* 0x0000000508087299 */ /* 0x000fe400080006ff */
[----:B------:R-:W-:-:S04]  /*4520*/  USHF.L.U32 UR4, UR4, UR5, URZ ;  /* 0x0000000504047299 */ /* 0x000fc800080006ff */
[----:B-1----:R-:W-:-:S04]  /*4530*/  LOP3.LUT R0, R0, UR8, RZ, 0xc0, !PT ;  /* 0x0000000800007c12 */ /* 0x002fc8000f8ec0ff */
[----:B------:R-:W-:-:S13]  /*4540*/  ISETP.NE.AND P0, PT, R0, UR8, PT ;  /* 0x0000000800007c0c */ /* 0x000fda000bf05270 */
[----:B------:R-:W-:Y:S05]  /*4550*/  @P0 BRA `(.L_x_92) ;  /* 0x0000000000580947 */ /* 0x000fea0003800000 */
[----:B------:R-:W1:Y:S02]  /*4560*/  LDS R0, [UR6+0x18] ;  /* 0x00001806ff007984 */ /* 0x000e640008000800 */
[----:B-1----:R-:W-:-:S04]  /*4570*/  LOP3.LUT R0, R0, UR4, RZ, 0xc0, !PT ;  /* 0x0000000400007c12 */ /* 0x002fc8000f8ec0ff */
[----:B------:R-:W-:-:S13]  /*4580*/  ISETP.NE.AND P0, PT, R0, UR4, PT ;  /* 0x0000000400007c0c */ /* 0x000fda000bf05270 */
[----:B------:R-:W-:Y:S05]  /*4590*/  @P0 BRA `(.L_x_93) ;  /* 0x00000000003c0947 */ /* 0x000fea0003800000 */
[----:B------:R-:W1:Y:S01]  /*45a0*/  S2R R2, SR_LANEID ;  /* 0x0000000000027919 */ /* 0x000e620000000000 */
[----:B------:R-:W-:Y:S01]  /*45b0*/  ULOP3.LUT UR8, URZ, UR8, URZ, 0x33, !UPT ;  /* 0x00000008ff087292 */ /* 0x000fe2000f8e33ff */
[----:B------:R-:W-:Y:S01]  /*45c0*/  LOP3.LUT R4, RZ, UR4, RZ, 0x33, !PT ;  /* 0x00000004ff047c12 */ /* 0x000fe2000f8e33ff */
[----:B------:R-:W-:Y:S02]  /*45d0*/  VOTEU.ANY UR7, UPT, PT ;  /* 0x0000000000077886 */ /* 0x000fe400038e0100 */
[----:B------:R-:W-:Y:S01]  /*45e0*/  UFLO.U32 UR7, UR7 ;  /* 0x00000007000772bd */ /* 0x000fe200080e0000 */
[----:B------:R-:W2:Y:S01]  /*45f0*/  REDUX UR4, R4 ;  /* 0x00000000040473c4 */ /* 0x000ea20000000000 */
[----:B------:R-:W-:-:S06]  /*4600*/  IMAD.U32 R0, RZ, RZ, UR8 ;  /* 0x00000008ff007e24 */ /* 0x000fcc000f8e00ff */
[----:B------:R1:W-:Y:S01]  /*4610*/  UTCATOMSWS.AND URZ, UR8 ;  /* 0x0000000800ff79e3 */ /* 0x0003e20008000000 */
[----:B------:R-:W3:Y:S01]  /*4620*/  REDUX UR5, R0 ;  /* 0x00000000000573c4 */ /* 0x000ee20000000000 */
[----:B-1----:R-:W-:Y:S01]  /*4630*/  ISETP.EQ.U32.AND P0, PT, R2, UR7, PT ;  /* 0x0000000702007c0c */ /* 0x002fe2000bf02070 */
[----:B--2---:R-:W-:Y:S01]  /*4640*/  IMAD.U32 R2, RZ, RZ, UR4 ;  /* 0x00000004ff027e24 */ /* 0x004fe2000f8e00ff */
[----:B---3--:R-:W-:-:S11]  /*4650*/  MOV R3, UR5 ;  /* 0x0000000500037c02 */ /* 0x008fd60008000f00 */
[----:B------:R1:W-:Y:S04]  /*4660*/  @P0 ATOMS.AND RZ, [UR6+0x14], R3 ;  /* 0x00001403ffff098c */ /* 0x0003e8000a800006 */
[----:B------:R1:W-:Y:S01]  /*4670*/  @P0 ATOMS.AND RZ, [UR6+0x18], R2 ;  /* 0x00001802ffff098c */ /* 0x0003e2000a800006 */
[----:B------:R-:W-:Y:S05]  /*4680*/  BRA `(.L_x_94) ;  /* 0x0000000000147947 */ /* 0x000fea0003800000 */
.L_x_93:
[----:B------:R-:W-:Y:S02]  /*4690*/  MOV R2, 0x46b0 ;  /* 0x000046b000027802 */ /* 0x000fe40000000f00 */
[----:B---345:R-:W-:Y:S05]  /*46a0*/  CALL.REL.NOINC `($__internal_0_$__cuda_sm10x_tcgen05_guardrail_trap_col_being_dealloced_not_returned_by_alloc) ;  /* 0x0000005800447944 */ /* 0x038fea0003c00000 */
[----:B------:R-:W-:Y:S05]  /*46b0*/  BRA `(.L_x_94) ;  /* 0x0000000000087947 */ /* 0x000fea0003800000 */
.L_x_92:
[----:B------:R-:W-:Y:S02]  /*46c0*/  MOV R2, 0x46e0 ;  /* 0x000046e000027802 */ /* 0x000fe40000000f00 */
[----:B---345:R-:W-:Y:S05]  /*46d0*/  CALL.REL.NOINC `($__internal_2_$__cuda_sm10x_tcgen05_guardrail_trap_unallocated_columns_being_dealloced) ;  /* 0x0000005800507944 */ /* 0x038fea0003c00000 */
.L_x_94:
[----:B------:R-:W-:Y:S01]  /*46e0*/  NOP ;  /* 0x0000000000007918 */ /* 0x000fe20000000000 */
[----:B----4-:R-:W-:Y:S05]  /*46f0*/  EXIT ;  /* 0x000000000000794d */ /* 0x010fea0003800000 */
.L_x_65:
[----:B------:R-:W-:-:S09]  /*4700*/  UISETP.NE.OR UP5, UPT, UR10, 0x3, UP5 ;  /* 0x000000030a00788c */ /* 0x000fd2000afa5670 */
[----:B------:R-:W-:Y:S05]  /*4710*/  BRA.U UP5, `(.L_x_95) ;  /* 0x0000001105787547 */ /* 0x000fea000b800000 */
[----:B------:R-:W1:Y:S01]  /*4720*/  LDC R0, c[0x0][0xb30] ;  /* 0x0002cc00ff007b82 */ /* 0x000e620000000800 */
[----:B------:R-:W2:Y:S01]  /*4730*/  LDCU.64 UR8, c[0x0][0x888] ;  /* 0x00011100ff0877ac */ /* 0x000ea20008000a00 */
[----:B------:R-:W-:Y:S02]  /*4740*/  HFMA2 R29, -RZ, RZ, 0, 0 ;  /* 0x00000000ff1d7431 */ /* 0x000fe400000001ff */
[----:B------:R-:W-:Y:S01]  /*4750*/  IMAD.MOV.U32 R31, RZ, RZ, 0x1 ;  /* 0x00000001ff1f7424 */ /* 0x000fe200078e00ff */
[----:B------:R-:W-:Y:S01]  /*4760*/  MOV R27, 0x1000 ;  /* 0x00001000001b7802 */ /* 0x000fe20000000f00 */
[----:B------:R-:W3:Y:S01]  /*4770*/  LDCU.64 UR4, c[0x0][0x890] ;  /* 0x00011200ff0477ac */ /* 0x000ee20008000a00 */
[----:B------:R-:W-:Y:S01]  /*4780*/  IMAD.MOV.U32 R30, RZ, RZ, RZ ;  /* 0x000000ffff1e7224 */ /* 0x000fe200078e00ff */
[----:B------:R-:W4:Y:S01]  /*4790*/  LDC R25, c[0x0][0x370] ;  /* 0x0000dc00ff197b82 */ /* 0x000f220000000800 */
[----:B------:R-:W-:Y:S01]  /*47a0*/  UMOV UR7, 0x400 ;  /* 0x0000040000077882 */ /* 0x000fe20000000000 */
[----:B------:R-:W-:-:S02]  /*47b0*/  UPLOP3.LUT UP1, UPT, UPT, UPT, UPT, 0x40, 0x4 ;  /* 0x000000000004789c */ /* 0x000fc40003f2e870 */
[----:B------:R-:W-:-:S04]  /*47c0*/  ULEA UR7, UR37, UR7, 0x18 ;  /* 0x0000000725077291 */ /* 0x000fc8000f8ec0ff */
[----:B------:R-:W4:Y:S01]  /*47d0*/  LDC R2, c[0x0][0xb0c] ;  /* 0x0002c300ff027b82 */ /* 0x000f220000000800 */
[----:B------:R-:W-:Y:S02]  /*47e0*/  UIADD3 UR13, UPT, UPT, UR7, 0xe8, URZ ;  /* 0x000000e8070d7890 */ /* 0x000fe4000fffe0ff */
[----:B--2---:R-:W-:Y:S02]  /*47f0*/  UISETP.NE.U32.AND UP3, UPT, UR8, URZ, UPT ;  /* 0x000000ff0800728c */ /* 0x004fe4000bf65070 */
[----:B------:R-:W-:Y:S02]  /*4800*/  UIADD3 UR41, UPT, UPT, UR7, 0xd0, URZ ;  /* 0x000000d007297890 */ /* 0x000fe4000fffe0ff */
[----:B---3--:R-:W-:Y:S01]  /*4810*/  UISETP.NE.U32.AND UP4, UPT, UR4, URZ, UPT ;  /* 0x000000ff0400728c */ /* 0x008fe2000bf85070 */
[----:B------:R-:W2:Y:S01]  /*4820*/  LDC R24, c[0x0][0xb20] ;  /* 0x0002c800ff187b82 */ /* 0x000ea20000000800 */
[----:B-1----:R-:W-:Y:S01]  /*4830*/  ISETP.NE.AND P1, PT, R0, 0x1, PT ;  /* 0x000000010000780c */ /* 0x002fe20003f25270 */
[----:B------:R-:W-:-:S02]  /*4840*/  UISETP.NE.AND.EX UP3, UPT, UR9, URZ, UPT, UP3 ;  /* 0x000000ff0900728c */ /* 0x000fc4000bf65330 */
[----:B------:R-:W-:Y:S02]  /*4850*/  UIADD3 UR33, UPT, UPT, UR7, 0xd8, URZ ;  /* 0x000000d807217890 */ /* 0x000fe4000fffe0ff */
[----:B------:R-:W-:Y:S02]  /*4860*/  UIADD3 UR25, UPT, UPT, UR7, 0xe0, URZ ;  /* 0x000000e007197890 */ /* 0x000fe4000fffe0ff */
[----:B------:R-:W1:Y:S01]  /*4870*/  LDC.64 R32, c[0x0][0x348] ;  /* 0x0000d200ff207b82 */ /* 0x000e620000000a00 */
[----:B------:R-:W-:Y:S02]  /*4880*/  UPRMT UR13, UR37, 0x654, UR13 ;  /* 0x00000654250d7896 */ /* 0x000fe4000800000d */
[----:B------:R-:W-:-:S05]  /*4890*/  UISETP.NE.AND.EX UP4, UPT, UR5, URZ, UPT, UP4 ;  /* 0x000000ff0500728c */ /* 0x000fca000bf85340 */
[----:B------:R-:W3:Y:S08]  /*48a0*/  LDC.64 R16, c[0x0][0xb10] ;  /* 0x0002c400ff107b82 */ /* 0x000ef00000000a00 */
[----:B------:R-:W1:Y:S08]  /*48b0*/  LDC.64 R6, c[0x0][0xb18] ;  /* 0x0002c600ff067b82 */ /* 0x000e700000000a00 */
[----:B------:R-:W1:Y:S08]  /*48c0*/  LDC.64 R4, c[0x0][0xb28] ;  /* 0x0002ca00ff047b82 */ /* 0x000e700000000a00 */
[----:B--2-4-:R-:W1:Y:S02]  /*48d0*/  LDC R26, c[0x0][0x374] ;  /* 0x0000dd00ff1a7b82 */ /* 0x014e640000000800 */
.L_x_106:
[C---:B------:R-:W-:Y:S02]  /*48e0*/  LEA R0, R30.reuse, UR7, 0x3 ;  /* 0x000000071e007c11 */ /* 0x040fe4000f8e18ff */
[----:B------:R-:W-:Y:S02]  /*48f0*/  SHF.L.U32 R3, R29, 0x1f, RZ ;  /* 0x0000001f1d037819 */ /* 0x000fe400000006ff */
[----:B------:R-:W-:Y:S02]  /*4900*/  LEA R20, R30, UR7, 0x4 ;  /* 0x000000071e147c11 */ /* 0x000fe4000f8e20ff */
[----:B--2---:R-:W2:Y:S02]  /*4910*/  SYNCS.PHASECHK.TRANS64.TRYWAIT P0, [R0+URZ+0x120], R3 ;  /* 0x00012003000075a7 */ /* 0x004ea400080011ff */
[----:B--2---:R-:W-:Y:S05]  /*4920*/  @!P0 BRA `(.L_x_96) ;  /* 0x0000005000948947 */ /* 0x004fea0003800000 */
.L_x_240:
[----:B------:R-:W-:Y:S01]  /*4930*/  ISETP.GE.AND P0, PT, R34, 0x1, PT ;  /* 0x000000012200780c */ /* 0x000fe20003f06270 */
[----:B------:R-:W4:Y:S01]  /*4940*/  LDS.128 R20, [R20+0x1b0] ;  /* 0x0001b00014147984 */ /* 0x000f220000000c00 */
[----:B--2---:R-:W-:Y:S01]  /*4950*/  VIADD R0, R0, 0x130 ;  /* 0x0000013000007836 */ /* 0x004fe20000000000 */
[----:B------:R-:W-:Y:S01]  /*4960*/  @!PT LDS RZ, [RZ] ;  /* 0x00000000fffff984 */ /* 0x000fe20000000800 */
[----:B------:R-:W-:Y:S01]  /*4970*/  @!PT LDS RZ, [RZ] ;  /* 0x00000000fffff984 */ /* 0x000fe20000000800 */
[----:B------:R-:W-:Y:S01]  /*4980*/  @!PT LDS RZ, [RZ] ;  /* 0x00000000fffff984 */ /* 0x000fe20000000800 */
[----:B------:R-:W-:Y:S01]  /*4990*/  @!PT LDS RZ, [RZ] ;  /* 0x00000000fffff984 */ /* 0x000fe20000000800 */
[----:B------:R2:W-:Y:S06]  /*49a0*/  MEMBAR.ALL.CTA ;  /* 0x0000000000007992 */ /* 0x0005ec0000008000 */
[----:B--2---:R-:W2:Y:S01]  /*49b0*/  FENCE.VIEW.ASYNC.S ;  /* 0x00000000000073c6 */ /* 0x004ea20000000000 */
[----:B------:R-:W-:Y:S04]  /*49c0*/  PRMT R0, RZ, 0x654, R0 ;  /* 0x00000654ff007816 */ /* 0x000fe80000000000 */
[----:B--2---:R2:W-:Y:S01]  /*49d0*/  SYNCS.ARRIVE.TRANS64.RED.A1T0 RZ, [R0+URZ], RZ ;  /* 0x000000ff00ff79a7 */ /* 0x0045e200081004ff */
[----:B----4-:R-:W-:Y:S11]  /*49e0*/  LOP3.LUT P3, RZ, R22, 0x1, RZ, 0xc0, !PT ;  /* 0x0000000116ff7812 */ /* 0x010ff6000786c0ff */
[----:B------:R-:W-:Y:S02]  /*49f0*/  @!UPT UIADD3 URZ, UPT, UPT, URZ, URZ, URZ ;  /* 0x000000fffffff290 */ /* 0x000fe4000fffe0ff */
[----:B------:R-:W-:Y:S02]  /*4a00*/  @P3 MOV R13, R20 ;  /* 0x00000014000d3202 */ /* 0x000fe40000000f00 */
[----:B------:R-:W-:Y:S01]  /*4a10*/  @P3 LOP3.LUT R8, R21, 0xffff, RZ, 0xc0, !PT ;  /* 0x0000ffff15083812 */ /* 0x000fe200078ec0ff */
[----:B--2---:R-:W-:Y:S06]  /*4a20*/  @!P0 BRA `(.L_x_97) ;  /* 0x0000000000a48947 */ /* 0x004fec0003800000 */
[----:B-1----:R-:W-:Y:S01]  /*4a30*/  IMAD.HI.U32 R35, R26, R7, RZ ;  /* 0x000000071a237227 */ /* 0x002fe200078e00ff */
[----:B------:R-:W-:Y:S02]  /*4a40*/  ISETP.NE.AND P0, PT, R6, 0x1, PT ;  /* 0x000000010600780c */ /* 0x000fe40003f05270 */
[----:B------:R-:W-:Y:S01]  /*4a50*/  ISETP.NE.AND P2, PT, R34, 0x1, PT ;  /* 0x000000012200780c */ /* 0x000fe20003f45270 */
[----:B---3--:R-:W-:Y:S01]  /*4a60*/  IMAD.HI.U32 R36, R25, R16, RZ ;  /* 0x0000001019247227 */ /* 0x008fe200078e00ff */
[----:B------:R-:W-:Y:S02]  /*4a70*/  SHF.R.U32.HI R35, RZ, R24, R35 ;  /* 0x00000018ff237219 */ /* 0x000fe40000011623 */
[----:B------:R-:W-:Y:S01]  /*4a80*/  ISETP.NE.AND P4, PT, R2, 0x1, PT ;  /* 0x000000010200780c */ /* 0x000fe20003f85270 */
[----:B------:R-:W-:Y:S01]  /*4a90*/  IMAD.HI.U32 R38, R13, R16, RZ ;  /* 0x000000100d267227 */ /* 0x000fe200078e00ff */
[----:B------:R-:W-:Y:S02]  /*4aa0*/  SHF.R.U32.HI R36, RZ, R17, R36 ;  /* 0x00000011ff247219 */ /* 0x000fe40000011624 */
[----:B------:R-:W-:Y:S01]  /*4ab0*/  SEL R3, R26, R35, !P0 ;  /* 0x000000231a037207 */ /* 0x000fe20004000000 */
[C---:B------:R-:W-:Y:S01]  /*4ac0*/  IMAD.HI.U32 R35, R8.reuse, R7, RZ ;  /* 0x0000000708237227 */ /* 0x040fe200078e00ff */
[----:B------:R-:W-:Y:S02]  /*4ad0*/  SEL R11, R25, R36, !P4 ;  /* 0x00000024190b7207 */ /* 0x000fe40006000000 */
[----:B------:R-:W-:Y:S01]  /*4ae0*/  SHF.R.U32.HI R38, RZ, R17, R38 ;  /* 0x00000011ff267219 */ /* 0x000fe20000011626 */
[----:B-----5:R-:W-:Y:S01]  /*4af0*/  IMAD.HI.U32 R40, R3, R4, RZ ;  /* 0x0000000403287227 */ /* 0x020fe200078e00ff */
[----:B------:R-:W-:Y:S03]  /*4b00*/  SHF.R.U32.HI R35, RZ, R24, R35 ;  /* 0x00000018ff237219 */ /* 0x000fe60000011623 */
[----:B------:R-:W-:Y:S01]  /*4b10*/  IMAD.HI.U32 R36, R11, R4, RZ ;  /* 0x000000040b247227 */ /* 0x000fe200078e00ff */
[----:B------:R-:W-:Y:S02]  /*4b20*/  @P2 SHF.R.U32.HI R3, RZ, R5, R40 ;  /* 0x00000005ff032219 */ /* 0x000fe40000011628 */
[----:B------:R-:W-:Y:S02]  /*4b30*/  SEL R9, R8, R35, !P0 ;  /* 0x0000002308097207 */ /* 0x000fe40004000000 */
[----:B------:R-:W-:Y:S01]  /*4b40*/  @P2 SHF.R.U32.HI R11, RZ, R5, R36 ;  /* 0x00000005ff0b2219 */ /* 0x000fe20000011624 */
[C---:B------:R-:W-:Y:S01]  /*4b50*/  IMAD R10, R34.reuse, R3, RZ ;  /* 0x00000003220a7224 */ /* 0x040fe200078e02ff */
[----:B------:R-:W-:Y:S01]  /*4b60*/  SEL R3, R13, R38, !P4 ;  /* 0x000000260d037207 */ /* 0x000fe20006000000 */
[C---:B------:R-:W-:Y:S03]  /*4b70*/  IMAD.HI.U32 R14, R9.reuse, R4, RZ ;  /* 0x00000004090e7227 */ /* 0x040fe600078e00ff */
[----:B------:R-:W-:Y:S01]  /*4b80*/  ISETP.GE.AND P0, PT, R9, R10, PT ;  /* 0x0000000a0900720c */ /* 0x000fe20003f06270 */
[C---:B------:R-:W-:Y:S01]  /*4b90*/  IMAD R12, R34.reuse, R11, RZ ;  /* 0x0000000b220c7224 */ /* 0x040fe200078e02ff */
[-C--:B------:R-:W-:Y:S04]  /*4ba0*/  SHF.R.U32.HI R14, RZ, R5.reuse, R14 ;  /* 0x00000005ff0e7219 */ /* 0x080fe8000001160e */
[----:B------:R-:W-:Y:S02]  /*4bb0*/  ISETP.GE.OR P0, PT, R3, R12, P0 ;  /* 0x0000000c0300720c */ /* 0x000fe40000706670 */
[----:B------:R-:W-:Y:S05]  /*4bc0*/  SEL R15, R9, R14, !P2 ;  /* 0x0000000e090f7207 */ /* 0x000fea0005000000 */
[----:B------:R-:W-:Y:S04]  /*4bd0*/  IMAD.MOV R14, RZ, RZ, -R15 ;  /* 0x000000ffff0e7224 */ /* 0x000fe800078e0a0f */
[----:B------:R-:W-:Y:S02]  /*4be0*/  IMAD R14, R34, R14, R9 ;  /* 0x0000000e220e7224 */ /* 0x000fe400078e0209 */
[C---:B------:R-:W-:Y:S05]  /*4bf0*/  @!P0 IMAD.HI.U32 R10, R3.reuse, R4, RZ ;  /* 0x00000004030a8227 */ /* 0x040fea00078e00ff */
[----:B------:R-:W-:Y:S04]  /*4c00*/  @!P0 SHF.R.U32.HI R10, RZ, R5, R10 ;  /* 0x00000005ff0a8219 */ /* 0x000fe8000001160a */
[----:B------:R-:W-:Y:S01]  /*4c10*/  @!P0 SEL R0, R3, R10, !P2 ;  /* 0x0000000a03008207 */ /* 0x000fe20005000000 */
[----:B------:R-:W-:Y:S03]  /*4c20*/  IMAD.MOV R10, RZ, RZ, -R3 ;  /* 0x000000ffff0a7224 */ /* 0x000fe600078e0a03 */
[----:B------:R-:W-:Y:S01]  /*4c30*/  @!P0 IADD3 R15, PT, PT, R15, -R0, RZ ;  /* 0x800000000f0f8210 */ /* 0x000fe20007ffe0ff */
[----:B------:R-:W-:Y:S01]  /*4c40*/  @!P0 IMAD R0, R11, R14, R0 ;  /* 0x0000000e0b008224 */ /* 0x000fe200078e0200 */
[----:B------:R-:W-:Y:S01]  /*4c50*/  IADD3 R11, PT, PT, -R9, RZ, RZ ;  /* 0x000000ff090b7210 */ /* 0x000fe20007ffe1ff */
[----:B------:R-:W-:Y:S02]  /*4c60*/  IMAD R13, R2, R10, R13 ;  /* 0x0000000a020d7224 */ /* 0x000fe400078e020d */
[----:B------:R-:W-:Y:S02]  /*4c70*/  @!P0 IMAD R9, R15, R34, R3 ;  /* 0x000000220f098224 */ /* 0x000fe400078e0203 */
[----:B------:R-:W-:Y:S02]  /*4c80*/  @!P0 IMAD.MOV.U32 R3, RZ, RZ, R0 ;  /* 0x000000ffff038224 */ /* 0x000fe400078e0000 */
[----:B------:R-:W-:Y:S02]  /*4c90*/  IMAD R8, R6, R11, R8 ;  /* 0x0000000b06087224 */ /* 0x000fe400078e0208 */
[----:B------:R-:W-:Y:S02]  /*4ca0*/  IMAD R13, R3, R2, R13 ;  /* 0x00000002030d7224 */ /* 0x000fe400078e020d */
[----:B------:R-:W-:Y:S02]  /*4cb0*/  IMAD R8, R9, R6, R8 ;  /* 0x0000000609087224 */ /* 0x000fe400078e0208 */
.L_x_97:
[----:B------:R-:W-:Y:S05]  /*4cc0*/  BRA.U UP1, `(.L_x_98) ;  /* 0x0000000101107547 */ /* 0x000fea000b800000 */
[----:B------:R-:W-:Y:S04]  /*4cd0*/  MOV R0, UR6 ;  /* 0x0000000600007c02 */ /* 0x000fe80008000f00 */
[----:B------:R-:W-:Y:S04]  /*4ce0*/  SHF.L.U32 R3, R0, 0x1f, RZ ;  /* 0x0000001f00037819 */ /* 0x000fe800000006ff */
[----:B------:R-:W2:Y:S02]  /*4cf0*/  SYNCS.PHASECHK.TRANS64.TRYWAIT P0, [UR7+0x118], R3 ;  /* 0x00011803ff0075a7 */ /* 0x000ea40008001107 */
[----:B--2---:R-:W-:Y:S05]  /*4d00*/  @!P0 BRA `(.L_x_99) ;  /* 0x0000004c00b08947 */ /* 0x004fea0003800000 */
.L_x_98:
[----:B------:R-:W-:Y:S02]  /*4d10*/  R2UR UR42, R18 ;  /* 0x00000000122a72ca */ /* 0x000fe400000e0000 */
[----:B------:R-:W-:Y:S02]  /*4d20*/  R2UR UR43, R19 ;  /* 0x00000000132b72ca */ /* 0x000fe400000e0000 */
[----:B------:R-:W-:Y:S02]  /*4d30*/  ISETP.NE.U32.AND P2, PT, RZ, UR4, PT ;  /* 0x00000004ff007c0c */ /* 0x000fe4000bf45070 */
[----:B------:R-:W-:Y:S02]  /*4d40*/  SHF.L.U32 R12, R31, 0x1f, RZ ;  /* 0x0000001f1f0c7819 */ /* 0x000fe400000006ff */
[----:B------:R-:W-:Y:S05]  /*4d50*/  ISETP.NE.AND.EX P2, PT, RZ, UR5, PT, P2 ;  /* 0x00000005ff007c0c */ /* 0x000fea000bf45320 */
[----:B------:R-:W-:Y:S02]  /*4d60*/  USHF.L.U32 UR42, UR42, 0x7, URZ ;  /* 0x000000072a2a7899 */ /* 0x000fe400080006ff */
[----:B------:R-:W-:Y:S01]  /*4d70*/  USHF.L.U32 UR43, UR43, 0x6, URZ ;  /* 0x000000062b2b7899 */ /* 0x000fe200080006ff */
[----:B------:R-:W-:Y:S11]  /*4d80*/  BRA.U !UP4, `(.L_x_100) ;  /* 0x000000010c347547 */ /* 0x000ff6000b800000 */
[----:B------:R-:W-:Y:S01]  /*4d90*/  UPLOP3.LUT UP0, UPT, UPT, UPT, UP3, 0x80, 0x8 ;  /* 0x000000000008789c */ /* 0x000fe20003f0f030 */
[----:B--2---:R-:W-:Y:S02]  /*4da0*/  HFMA2 R0, -RZ, RZ, 0, 5.9604644775390625e-08 ;  /* 0x00000001ff007431 */ /* 0x004fe400000001ff */
[----:B------:R-:W-:Y:S03]  /*4db0*/  IMAD.MOV.U32 R89, RZ, RZ, 0x1 ;  /* 0x00000001ff597424 */ /* 0x000fe600078e00ff */
[----:B------:R-:W-:Y:S05]  /*4dc0*/  PLOP3.LUT P0, PT, PT, PT, UP0, 0x80, 0x8 ;  /* 0x000000000008781c */ /* 0x000fea0003f0f008 */
[----:B------:R-:W2:Y:S01]  /*4dd0*/  @UP0 LDCU.64 UR10, c[0x0][0x888] ;  /* 0x00011100ff0a07ac */ /* 0x000ea20008000a00 */
[----:B------:R-:W-:Y:S07]  /*4de0*/  @UP0 UIMAD UR8, UR36, UR4, URZ ;  /* 0x00000004240802a4 */ /* 0x000fee000f8e02ff */
[----:B------:R-:W-:Y:S01]  /*4df0*/  @!P0 PRMT R89, R0, 0x7610, R89 ;  /* 0x0000761000598816 */ /* 0x000fe20000000059 */
[----:B--2---:R-:W-:Y:S03]  /*4e00*/  @UP0 UIMAD.WIDE UR10, UR8, 0x4, UR10 ;  /* 0x00000004080a08a5 */ /* 0x004fe6000f8e020a */
[----:B------:R-:W2:Y:S03]  /*4e10*/  @!UP0 LDCU UR8, c[0x0][0x880] ;  /* 0x00011000ff0887ac */ /* 0x000ea60008000800 */
[----:B------:R-:W-:Y:S01]  /*4e20*/  IMAD.U32 R10, RZ, RZ, UR10 ;  /* 0x0000000aff0a7e24 */ /* 0x000fe2000f8e00ff */
[----:B------:R-:W-:Y:S05]  /*4e30*/  MOV R11, UR11 ;  /* 0x0000000b000b7c02 */ /* 0x000fea0008000f00 */
[----:B-----5:R4:W5:Y:S02]  /*4e40*/  @P0 LDG.E R63, desc[UR38][R10.64] ;  /* 0x000000260a3f0981 */ /* 0x020964000c1e1900 */
[----:B--2-4-:R-:W-:Y:S07]  /*4e50*/  @!P0 IMAD.U32 R63, RZ, RZ, UR8 ;  /* 0x00000008ff3f8e24 */ /* 0x014fee000f8e00ff */
.L_x_100:
[----:B-----5:R-:W-:Y:S01]  /*4e60*/  @!P2 FSETP.EQ.AND P0, PT, R63, RZ, PT ;  /* 0x000000ff3f00a20b */ /* 0x020fe20003f02000 */
[----:B------:R-:W-:Y:S01]  /*4e70*/  @!UPT UIADD3 URZ, UPT, UPT, URZ, URZ, URZ ;  /* 0x000000fffffff290 */ /* 0x000fe2000fffe0ff */
[----:B------:R-:W-:Y:S11]  /*4e80*/  @!P2 BRA `(.L_x_101) ;  /* 0x000000000014a947 */ /* 0x000ff60003800000 */
[----:B------:R-:W-:Y:S02]  /*4e90*/  LOP3.LUT P2, RZ, R89, 0xff, RZ, 0xc0, !PT ;  /* 0x000000ff59ff7812 */ /* 0x000fe4000784c0ff */
[----:B------:R-:W-:Y:S04]  /*4ea0*/  PLOP3.LUT P0, PT, PT, PT, UP0, 0x80, 0x8 ;  /* 0x000000000008781c */ /* 0x000fe80003f0f008 */
[----:B------:R-:W-:Y:S07]  /*4eb0*/  PLOP3.LUT P0, PT, P0, PT, PT, 0x8, 0x80 ;  /* 0x000000000080781c */ /* 0x000fee000070e170 */
[----:B------:R-:W-:Y:S11]  /*4ec0*/  @P2 FSETP.EQ.AND P0, PT, R63, RZ, PT ;  /* 0x000000ff3f00220b */ /* 0x000ff60003f02000 */
[----:B------:R-:W-:Y:S02]  /*4ed0*/  @!UPT UIADD3 URZ, UPT, UPT, URZ, URZ, URZ ;  /* 0x000000fffffff290 */ /* 0x000fe4000fffe0ff */
.L_x_101:
[----:B------:R-:W4:Y:S01]  /*4ee0*/  SYNCS.PHASECHK.TRANS64.TRYWAIT P2, [UR7+0xf0], R12 ;  /* 0x0000f00cff0075a7 */ /* 0x000f220008041107 */
[----:B------:R-:W-:Y:S04]  /*4ef0*/  ELECT P4, URZ, PT ;  /* 0x0000000000ff782f */ /* 0x000fe80003880000 */
[----:B------:R-:W-:Y:S11]  /*4f00*/  PLOP3.LUT P4, PT, P0, P4, PT, 0xf2, 0x2f ;  /* 0x00000000002f781c */ /* 0x000ff60000789e72 */
[----:B------:R-:W-:Y:S02]  /*4f10*/  @!UPT UIADD3 URZ, UPT, UPT, URZ, URZ, URZ ;  /* 0x000000fffffff290 */ /* 0x000fe4000fffe0ff */
[----:B-1----:R-:W-:Y:S05]  /*4f20*/  @!P4 IADD3 R9, P0, PT, R32, 0x580, RZ ;  /* 0x000005802009c810 */ /* 0x002fea0007f1e0ff */
[----:B--2---:R-:W-:Y:S01]  /*4f30*/  @!P4 IMAD.X R0, RZ, RZ, R33, P0 ;  /* 0x000000ffff00c224 */ /* 0x004fe200000e0621 */
[----:B----4-:R-:W-:Y:S07]  /*4f40*/  @!P2 BRA `(.L_x_102) ;  /* 0x0000004c0038a947 */ /* 0x010fee0003800000 */
.L_x_243:
[----:B------:R-:W-:Y:S01]  /*4f50*/  @!P4 R2UR UR9, R9 ;  /* 0x000000000909c2ca */ /* 0x000fe200000e0000 */
[----:B------:R-:W-:Y:S01]  /*4f60*/  VOTEU.ALL UP1, P4 ;  /* 0x0000000000ff7886 */ /* 0x000fe20002020000 */
[----:B------:R-:W-:Y:S01]  /*4f70*/  @!P4 R2UR UR8, R0 ;  /* 0x000000000008c2ca */ /* 0x000fe200000e0000 */
[----:B------:R-:W-:Y:S01]  /*4f80*/  VOTEU.ALL UP2, P4 ;  /* 0x0000000000ff7886 */ /* 0x000fe20002040000 */
[----:B------:R-:W-:Y:S01]  /*4f90*/  UMOV UR16, 0x0 ;  /* 0x0000000000107882 */ /* 0x000fe20000000000 */
[----:B------:R-:W-:Y:S01]  /*4fa0*/  UMOV UR17, 0x10000000 ;  /* 0x1000000000117882 */ /* 0x000fe20000000000 */
[----:B------:R-:W-:Y:S01]  /*4fb0*/  @!UP1 UIADD3 UR40, UPT, UPT, UR7, 0x200, URZ ;  /* 0x0000020007289890 */ /* 0x000fe2000fffe0ff */
[----:B------:R-:W-:Y:S01]  /*4fc0*/  @!P4 IMAD.MOV.U32 R0, RZ, RZ, 0x1000 ;  /* 0x00001000ff00c424 */ /* 0x000fe200078e00ff */
[----:B------:R-:W-:Y:S01]  /*4fd0*/  UMOV UR44, UR36 ;  /* 0x00000024002c7c82 */ /* 0x000fe20008000000 */
[----:B------:R-:W-:Y:S01]  /*4fe0*/  @!UP1 UIADD3 UR10, UPT, UPT, UR42, 0x40, URZ ;  /* 0x000000402a0a9890 */ /* 0x000fe2000fffe0ff */
[----:B------:R-:W-:Y:S01]  /*4ff0*/  @!P4 IADD3 R9, P0, PT, R32, 0x580, RZ ;  /* 0x000005802009c810 */ /* 0x000fe20007f1e0ff */
[----:B------:R-:W-:Y:S01]  /*5000*/  UMOV UR11, UR43 ;  /* 0x0000002b000b7c82 */ /* 0x000fe20008000000 */
[----:B------:R-:W-:Y:S01]  /*5010*/  UMOV UR12, UR36 ;  /* 0x00000024000c7c82 */ /* 0x000fe20008000000 */
[----:B------:R-:W-:Y:S01]  /*5020*/  IMAD.U32 R10, RZ, RZ, UR9 ;  /* 0x00000009ff0a7e24 */ /* 0x000fe2000f8e00ff */
[----:B------:R-:W-:Y:S01]  /*5030*/  UMOV UR9, UR41 ;  /* 0x0000002900097c82 */ /* 0x000fe20008000000 */
[----:B------:R-:W-:Y:S01]  /*5040*/  IMAD.U32 R11, RZ, RZ, UR8 ;  /* 0x00000008ff0b7e24 */ /* 0x000fe2000f8e00ff */
[----:B------:R-:W-:Y:S02]  /*5050*/  @!UP1 UIADD3 UR8, UPT, UPT, UR7, 0xa00, URZ ;  /* 0x00000a0007089890 */ /* 0x000fe4000fffe0ff */
[----:B------:R-:W-:Y:S01]  /*5060*/  @!P4 R2UR UR18, R10 ;  /* 0x000000000a12c2ca */ /* 0x000fe200000e0000 */
[----:B------:R-:W-:Y:S01]  /*5070*/  VOTEU.ALL UP1, P4 ;  /* 0x0000000000ff7886 */ /* 0x000fe20002020000 */
[----:B------:R-:W-:Y:S01]  /*5080*/  @!P4 R2UR UR19, R11 ;  /* 0x000000000b13c2ca */ /* 0x000fe200000e0000 */
[----:B------:R-:W-:Y:S11]  /*5090*/  UPRMT UR14, UR37, 0x654, UR41 ;  /* 0x00000654250e7896 */ /* 0x000ff60008000029 */
[----:B------:R-:W-:Y:S01]  /*50a0*/  @!UPT UIADD3 URZ, UPT, UPT, URZ, URZ, URZ ;  /* 0x000000fffffff290 */ /* 0x000fe2000fffe0ff */
[----:B------:R2:W-:Y:S01]  /*50b0*/  @!UP2 UTMALDG.3D [UR40], [UR18], desc[UR16] ;  /* 0x000010281200a5b4 */ /* 0x0005e20008011000 */
[----:B------:R2:W-:Y:S01]  /*50c0*/  @!UP1 UTMALDG.3D [UR8], [UR18], desc[UR16] ;  /* 0x00001008120095b4 */ /* 0x0005e20008011000 */
[----:B------:R4:W-:Y:S01]  /*50d0*/  @!P4 SYNCS.ARRIVE.TRANS64.RED.A0TR RZ, [UR7+0xd0], R0 ;  /* 0x0000d000ffffc9a7 */ /* 0x0009e20008300407 */
[----:B------:R-:W-:Y:S01]  /*50e0*/  SYNCS.ARRIVE.TRANS64.RED.A1T0 RZ, [UR14], RZ ;  /* 0x000000ffffff79a7 */ /* 0x000fe2000810040e */
[----:B----4-:R-:W-:Y:S01]  /*50f0*/  @!P4 IMAD.X R0, RZ, RZ, R33, P0 ;  /* 0x000000ffff00c224 */ /* 0x010fe200000e0621 */
[----:B------:R-:W4:Y:S02]  /*5100*/  SYNCS.PHASECHK.TRANS64.TRYWAIT P2, [UR7+0xf8], R12 ;  /* 0x0000f80cff0075a7 */ /* 0x000f240008041107 */
[----:B--2-4-:R-:W-:Y:S05]  /*5110*/  @!P2 BRA `(.L_x_103) ;  /* 0x0000004800dca947 */ /* 0x014fea0003800000 */
.L_x_245:
        /* <DEDUP_REMOVED lines=8> */
[----:B------:R-:W-:Y:S01]  /*51a0*/  @!UP1 UIADD3 UR32, UPT, UPT, UR7, 0x1200, URZ ;  /* 0x0000120007209890 */ /* 0x000fe2000fffe0ff */
[----:B------:R-:W-:Y:S01]  /*51b0*/  @!P4 IADD3 R19, P0, PT, R32, 0x580, RZ ;  /* 0x000005802013c810 */ /* 0x000fe20007f1e0ff */
[----:B------:R-:W-:Y:S01]  /*51c0*/  UMOV UR35, UR43 ;  /* 0x0000002b00237c82 */ /* 0x000fe20008000000 */
[----:B------:R-:W-:Y:S02]  /*51d0*/  @!UP1 UIADD3 UR10, UPT, UPT, UR42, 0x50, URZ ;  /* 0x000000502a0a9890 */ /* 0x000fe4000fffe0ff */
[----:B------:R-:W-:Y:S01]  /*51e0*/  IMAD.U32 R10, RZ, RZ, UR9 ;  /* 0x00000009ff0a7e24 */ /* 0x000fe2000f8e00ff */
[----:B------:R-:W-:Y:S01]  /*51f0*/  UMOV UR9, UR33 ;  /* 0x0000002100097c82 */ /* 0x000fe20008000000 */
[----:B------:R-:W-:Y:S01]  /*5200*/  IMAD.U32 R11, RZ, RZ, UR8 ;  /* 0x00000008ff0b7e24 */ /* 0x000fe2000f8e00ff */
[----:B------:R-:W-:Y:S01]  /*5210*/  @!UP1 UIADD3 UR8, UPT, UPT, UR7, 0x1a00, URZ ;  /* 0x00001a0007089890 */ /* 0x000fe2000fffe0ff */
[----:B------:R-:W-:Y:S01]  /*5220*/  @!P4 IMAD.X R18, RZ, RZ, R33, P0 ;  /* 0x000000ffff12c224 */ /* 0x000fe200000e0621 */
[----:B------:R-:W-:Y:S01]  /*5230*/  @!P4 R2UR UR18, R10 ;  /* 0x000000000a12c2ca */ /* 0x000fe200000e0000 */
[----:B------:R-:W-:Y:S01]  /*5240*/  VOTEU.ALL UP1, P4 ;  /* 0x0000000000ff7886 */ /* 0x000fe20002020000 */
[----:B------:R-:W-:Y:S01]  /*5250*/  @!P4 R2UR UR19, R11 ;  /* 0x000000000b13c2ca */ /* 0x000fe200000e0000 */
[----:B------:R-:W-:Y:S01]  /*5260*/  UMOV UR11, UR43 ;  /* 0x0000002b000b7c82 */ /* 0x000fe20008000000 */
[----:B------:R-:W-:Y:S01]  /*5270*/  UMOV UR12, UR36 ;  /* 0x00000024000c7c82 */ /* 0x000fe20008000000 */
[----:B------:R-:W-:Y:S10]  /*5280*/  UPRMT UR14, UR37, 0x654, UR33 ;  /* 0x00000654250e7896 */ /* 0x000ff40008000021 */
[----:B------:R2:W-:Y:S01]  /*5290*/  @!UP2 UTMALDG.3D [UR32], [UR18], desc[UR16] ;  /* 0x000010201200a5b4 */ /* 0x0005e20008011000 */
[----:B------:R2:W-:Y:S01]  /*52a0*/  @!UP1 UTMALDG.3D [UR8], [UR18], desc[UR16] ;  /* 0x00001008120095b4 */ /* 0x0005e20008011000 */
[----:B------:R2:W-:Y:S01]  /*52b0*/  @!P4 SYNCS.ARRIVE.TRANS64.RED.A0TR RZ, [UR7+0xd8], R0 ;  /* 0x0000d800ffffc9a7 */ /* 0x0005e20008300407 */
[----:B------:R-:W-:Y:S01]  /*52c0*/  SYNCS.ARRIVE.TRANS64.RED.A1T0 RZ, [UR14], RZ ;  /* 0x000000ffffff79a7 */ /* 0x000fe2000810040e */
[----:B------:R-:W4:Y:S02]  /*52d0*/  SYNCS.PHASECHK.TRANS64.TRYWAIT P2, [UR7+0x100], R12 ;  /* 0x0001000cff0075a7 */ /* 0x000f240008041107 */
[----:B--2-4-:R-:W-:Y:S05]  /*52e0*/  @!P2 BRA `(.L_x_104) ;  /* 0x000000480080a947 */ /* 0x014fea0003800000 */
.L_x_247:
[----:B------:R-:W2:Y:S01]  /*52f0*/  LDC.64 R14, c[0x0][0xb10] ;  /* 0x0002c400ff0e7b82 */ /* 0x000ea20000000a00 */
[----:B------:R-:W-:Y:S01]  /*5300*/  @!P4 R2UR UR9, R19 ;  /* 0x000000001309c2ca */ /* 0x000fe200000e0000 */
[----:B------:R-:W-:Y:S01]  /*5310*/  VOTEU.ALL UP1, P4 ;  /* 0x0000000000ff7886 */ /* 0x000fe20002020000 */
[----:B------:R-:W-:Y:S01]  /*5320*/  @!P4 R2UR UR8, R18 ;  /* 0x000000001208c2ca */ /* 0x000fe200000e0000 */
[----:B------:R-:W-:Y:S01]  /*5330*/  VOTEU.ALL UP2, P4 ;  /* 0x0000000000ff7886 */ /* 0x000fe20002040000 */
[----:B------:R-:W-:Y:S03]  /*5340*/  UMOV UR16, 0x0 ;  /* 0x0000000000107882 */ /* 0x000fe60000000000 */
[----:B------:R-:W4:Y:S01]  /*5350*/  LDC.64 R10, c[0x0][0xb18] ;  /* 0x0002c600ff0a7b82 */ /* 0x000f220000000a00 */
[----:B------:R-:W-:Y:S01]  /*5360*/  @!UP1 UIADD3 UR26, UPT, UPT, UR42, 0x20, URZ ;  /* 0x000000202a1a9890 */ /* 0x000fe2000fffe0ff */
[----:B------:R-:W-:Y:S01]  /*5370*/  @P3 SHF.R.U32.HI R28, RZ, 0x10, R21 ;  /* 0x00000010ff1c3819 */ /* 0x000fe20000011615 */
[----:B------:R-:W-:Y:S01]  /*5380*/  @!UP1 UIADD3 UR24, UPT, UPT, UR7, 0x2200, URZ ;  /* 0x0000220007189890 */ /* 0x000fe2000fffe0ff */
[----:B------:R-:W-:Y:S01]  /*5390*/  VIADD R30, R30, 0x1 ;  /* 0x000000011e1e7836 */ /* 0x000fe20000000000 */
[----:B------:R-:W-:Y:S03]  /*53a0*/  UMOV UR17, 0x10000000 ;  /* 0x1000000000117882 */ /* 0x000fe60000000000 */
[----:B------:R-:W5:Y:S01]  /*53b0*/  @!P1 LDC R0, c[0x0][0xb20] ;  /* 0x0002c800ff009b82 */ /* 0x000f620000000800 */
[----:B------:R-:W-:Y:S01]  /*53c0*/  UMOV UR27, UR43 ;  /* 0x0000002b001b7c82 */ /* 0x000fe20008000000 */
[----:B------:R-:W-:Y:S01]  /*53d0*/  IMAD.U32 R18, RZ, RZ, UR9 ;  /* 0x00000009ff127e24 */ /* 0x000fe2000f8e00ff */
[----:B------:R-:W-:Y:S05]  /*53e0*/  UMOV UR28, UR36 ;  /* 0x00000024001c7c82 */ /* 0x000fea0008000000 */
[----:B-1----:R-:W1:Y:S01]  /*53f0*/  @!P1 LDC R3, c[0x0][0xb0c] ;  /* 0x0002c300ff039b82 */ /* 0x002e620000000800 */
[----:B------:R-:W-:Y:S01]  /*5400*/  IMAD.U32 R19, RZ, RZ, UR8 ;  /* 0x00000008ff137e24 */ /* 0x000fe2000f8e00ff */
[----:B------:R-:W-:Y:S01]  /*5410*/  @!UP1 UIADD3 UR10, UPT, UPT, UR42, 0x60, URZ ;  /* 0x000000602a0a9890 */ /* 0x000fe2000fffe0ff */
[----:B------:R-:W-:Y:S01]  /*5420*/  @!P4 R2UR UR18, R18 ;  /* 0x000000001212c2ca */ /* 0x000fe200000e0000 */
[----:B------:R-:W-:Y:S01]  /*5430*/  @!UP1 UIADD3 UR8, UPT, UPT, UR7, 0x2a00, URZ ;  /* 0x00002a0007089890 */ /* 0x000fe2000fffe0ff */
[----:B------:R-:W-:Y:S01]  /*5440*/  @!P4 IMAD.MOV.U32 R18, RZ, RZ, 0x1000 ;  /* 0x00001000ff12c424 */ /* 0x000fe200078e00ff */
[----:B------:R-:W-:Y:S01]  /*5450*/  @!P4 R2UR UR19, R19 ;  /* 0x000000001313c2ca */ /* 0x000fe200000e0000 */
[----:B------:R-:W-:Y:S01]  /*5460*/  VOTEU.ALL UP1, P4 ;  /* 0x0000000000ff7886 */ /* 0x000fe20002020000 */
[----:B------:R-:W-:Y:S01]  /*5470*/  UMOV UR9, UR25 ;  /* 0x0000001900097c82 */ /* 0x000fe20008000000 */
[----:B------:R-:W-:Y:S01]  /*5480*/  UMOV UR11, UR43 ;  /* 0x0000002b000b7c82 */ /* 0x000fe20008000000 */
[----:B------:R-:W-:Y:S01]  /*5490*/  UMOV UR12, UR36 ;  /* 0x00000024000c7c82 */ /* 0x000fe20008000000 */
[----:B------:R-:W-:Y:S08]  /*54a0*/  UPRMT UR14, UR37, 0x654, UR25 ;  /* 0x00000654250e7896 */ /* 0x000ff00008000019 */
[----:B------:R1:W-:Y:S02]  /*54b0*/  @!UP2 UTMALDG.3D [UR24], [UR18], desc[UR16] ;  /* 0x000010181200a5b4 */ /* 0x0003e40008011000 */
[----:B-1----:R-:W-:Y:S01]  /*54c0*/  @!P1 ISETP.NE.AND P2, PT, R3, 0x1, PT ;  /* 0x000000010300980c */ /* 0x002fe20003f45270 */
[C---:B--2---:R-:W-:Y:S01]  /*54d0*/  @!P1 IMAD.HI.U32 R14, R13.reuse, R14, RZ ;  /* 0x0000000e0d0e9227 */ /* 0x044fe200078e00ff */
[----:B----4-:R-:W-:Y:S01]  /*54e0*/  @!P1 ISETP.NE.AND P0, PT, R10, 0x1, PT ;  /* 0x000000010a00980c */ /* 0x010fe20003f05270 */
[----:B------:R1:W-:Y:S01]  /*54f0*/  @!UP1 UTMALDG.3D [UR8], [UR18], desc[UR16] ;  /* 0x00001008120095b4 */ /* 0x0003e20008011000 */
[----:B------:R1:W-:Y:S01]  /*5500*/  @!P4 SYNCS.ARRIVE.TRANS64.RED.A0TR RZ, [UR7+0xe0], R18 ;  /* 0x0000e012ffffc9a7 */ /* 0x0003e20008300407 */
[C---:B------:R-:W-:Y:S01]  /*5510*/  @!P1 IMAD.HI.U32 R11, R8.reuse, R11, RZ ;  /* 0x0000000b080b9227 */ /* 0x040fe200078e00ff */
[----:B------:R-:W-:Y:S04]  /*5520*/  @!P1 SHF.R.U32.HI R14, RZ, R15, R14 ;  /* 0x0000000fff0e9219 */ /* 0x000fe8000001160e */
[----:B-----5:R-:W-:Y:S02]  /*5530*/  @!P1 SHF.R.U32.HI R9, RZ, R0, R11 ;  /* 0x00000000ff099219 */ /* 0x020fe4000001160b */
[----:B------:R-:W-:Y:S02]  /*5540*/  @!P1 SEL R14, R13, R14, !P2 ;  /* 0x0000000e0d0e9207 */ /* 0x000fe40005000000 */
[----:B------:R-:W-:Y:S05]  /*5550*/  @!P1 SEL R9, R8, R9, !P0 ;  /* 0x0000000908099207 */ /* 0x000fea0004000000 */
[----:B------:R-:W-:Y:S01]  /*5560*/  @!P1 IMAD.IADD R0, R9, 0x1, -R14 ;  /* 0x0000000109009824 */ /* 0x000fe200078e0a0e */
[----:B------:R-:W-:Y:S01]  /*5570*/  SYNCS.ARRIVE.TRANS64.RED.A1T0 RZ, [UR14], RZ ;  /* 0x000000ffffff79a7 */ /* 0x000fe2000810040e */
[----:B------:R-:W-:Y:S02]  /*5580*/  @!P1 IMAD.IADD R9, R14, 0x1, -R9 ;  /* 0x000000010e099824 */ /* 0x000fe400078e0a09 */
[----:B------:R-:W-:Y:S02]  /*5590*/  @!P1 IMAD R13, R0, R3, R13 ;  /* 0x00000003000d9224 */ /* 0x000fe400078e020d */
[----:B------:R-:W-:Y:S01]  /*55a0*/  @!P1 IMAD R8, R9, R10, R8 ;  /* 0x0000000a09089224 */ /* 0x000fe200078e0208 */
[----:B------:R-:W2:Y:S02]  /*55b0*/  SYNCS.PHASECHK.TRANS64.TRYWAIT P5, [UR7+0x108], R12 ;  /* 0x0001080cff0075a7 */ /* 0x000ea400080a1107 */
[----:B-12---:R-:W-:Y:S05]  /*55c0*/  @!P5 BRA `(.L_x_105) ;  /* 0x0000004400e0d947 */ /* 0x006fea0003800000 */
.L_x_249:
[----:B-1----:R-:W-:Y:S01]  /*55d0*/  @!P4 IADD3 R3, P0, PT, R32, 0x580, RZ ;  /* 0x000005802003c810 */ /* 0x002fe20007f1e0ff */
[----:B------:R-:W-:Y:S01]  /*55e0*/  VOTEU.ALL UP1, P4 ;  /* 0x0000000000ff7886 */ /* 0x000fe20002020000 */
[----:B------:R-:W-:Y:S01]  /*55f0*/  VOTEU.ALL UP2, P4 ;  /* 0x0000000000ff7886 */ /* 0x000fe20002040000 */
[----:B------:R-:W-:Y:S01]  /*5600*/  UMOV UR14, 0x0 ;  /* 0x00000000000e7882 */ /* 0x000fe20000000000 */
[----:B------:R-:W-:Y:S01]  /*5610*/  @!P4 R2UR UR9, R3 ;  /* 0x000000000309c2ca */ /* 0x000fe200000e0000 */
[----:B------:R-:W-:Y:S01]  /*5620*/  @!P4 IMAD.X R0, RZ, RZ, R33, P0 ;  /* 0x000000ffff00c224 */ /* 0x000fe200000e0621 */
[----:B------:R-:W-:Y:S01]  /*5630*/  @!UP1 UIADD3 UR17, UPT, UPT, UR7, 0xe8, URZ ;  /* 0x000000e807119890 */ /* 0x000fe2000fffe0ff */
[----:B------:R-:W-:Y:S01]  /*5640*/  ISETP.NE.AND P0, PT, R30, 0x2, PT ;  /* 0x000000021e00780c */ /* 0x000fe20003f05270 */
[----:B------:R-:W-:Y:S01]  /*5650*/  @!UP1 UIADD3 UR18, UPT, UPT, UR42, 0x30, URZ ;  /* 0x000000302a129890 */ /* 0x000fe2000fffe0ff */
[----:B------:R-:W-:Y:S01]  /*5660*/  LOP3.LUT R31, R31, 0x1, RZ, 0x3c, !PT ;  /* 0x000000011f1f7812 */ /* 0x000fe200078e3cff */
[----:B------:R-:W-:Y:S01]  /*5670*/  @!UP1 UIADD3 UR16, UPT, UPT, UR7, 0x3200, URZ ;  /* 0x0000320007109890 */ /* 0x000fe2000fffe0ff */
[----:B------:R-:W-:Y:S01]  /*5680*/  @!P4 R2UR UR8, R0 ;  /* 0x000000000008c2ca */ /* 0x000fe200000e0000 */
[----:B------:R-:W-:Y:S01]  /*5690*/  UMOV UR15, 0x10000000 ;  /* 0x10000000000f7882 */ /* 0x000fe20000000000 */
[----:B------:R-:W-:Y:S01]  /*56a0*/  UMOV UR19, UR43 ;  /* 0x0000002b00137c82 */ /* 0x000fe20008000000 */
[----:B------:R-:W-:Y:S01]  /*56b0*/  UMOV UR20, UR36 ;  /* 0x0000002400147c82 */ /* 0x000fe20008000000 */
[----:B------:R-:W-:Y:S01]  /*56c0*/  @!UP1 UIADD3 UR10, UPT, UPT, UR42, 0x70, URZ ;  /* 0x000000702a0a9890 */ /* 0x000fe2000fffe0ff */
[----:B------:R-:W-:Y:S01]  /*56d0*/  SEL R0, RZ, 0x1, P0 ;  /* 0x00000001ff007807 */ /* 0x000fe20000000000 */
[----:B------:R-:W-:Y:S01]  /*56e0*/  IMAD.U32 R10, RZ, RZ, UR9 ;  /* 0x00000009ff0a7e24 */ /* 0x000fe2000f8e00ff */
[----:B------:R-:W-:Y:S01]  /*56f0*/  UMOV UR11, UR43 ;  /* 0x0000002b000b7c82 */ /* 0x000fe20008000000 */
[----:B------:R-:W-:Y:S01]  /*5700*/  UMOV UR12, UR36 ;  /* 0x00000024000c7c82 */ /* 0x000fe20008000000 */
[----:B------:R-:W-:Y:S01]  /*5710*/  UMOV UR9, UR17 ;  /* 0x0000001100097c82 */ /* 0x000fe20008000000 */
[----:B------:R-:W-:Y:S01]  /*5720*/  @P3 R2UR UR36, R28 ;  /* 0x000000001c2432ca */ /* 0x000fe200000e0000 */
[----:B------:R-:W-:Y:S01]  /*5730*/  IMAD.IADD R18, R8, 0x1, R79 ;  /* 0x0000000108127824 */ /* 0x000fe200078e024f */
[----:B------:R-:W-:Y:S01]  /*5740*/  @!P4 R2UR UR22, R10 ;  /* 0x000000000a16c2ca */ /* 0x000fe200000e0000 */
[----:B------:R-:W-:Y:S01]  /*5750*/  IMAD.U32 R11, RZ, RZ, UR8 ;  /* 0x00000008ff0b7e24 */ /* 0x000fe2000f8e00ff */
[----:B------:R-:W-:Y:S01]  /*5760*/  @!UP1 UIADD3 UR8, UPT, UPT, UR7, 0x3a00, URZ ;  /* 0x00003a0007089890 */ /* 0x000fe2000fffe0ff */
[----:B------:R-:W-:Y:S01]  /*5770*/  LOP3.LUT R29, R29, R0, RZ, 0x3c, !PT ;  /* 0x000000001d1d7212 */ /* 0x000fe200078e3cff */
[----:B------:R-:W-:Y:S01]  /*5780*/  VOTEU.ALL UP1, P4 ;  /* 0x0000000000ff7886 */ /* 0x000fe20002020000 */
[----:B------:R-:W-:Y:S01]  /*5790*/  IMAD.IADD R19, R13, 0x1, R88 ;  /* 0x000000010d137824 */ /* 0x000fe200078e0258 */
[----:B------:R-:W-:Y:S02]  /*57a0*/  @!P4 R2UR UR23, R11 ;  /* 0x000000000b17c2ca */ /* 0x000fe400000e0000 */
[----:B------:R-:W-:Y:S11]  /*57b0*/  SEL R30, R30, RZ, P0 ;  /* 0x000000ff1e1e7207 */ /* 0x000ff60000000000 */
[----:B------:R2:W-:Y:S01]  /*57c0*/  @!UP2 UTMALDG.3D [UR16], [UR22], desc[UR14] ;  /* 0x00000e101600a5b4 */ /* 0x0005e20008011000 */
[----:B------:R2:W-:Y:S01]  /*57d0*/  @!UP1 UTMALDG.3D [UR8], [UR22], desc[UR14] ;  /* 0x00000e08160095b4 */ /* 0x0005e20008011000 */
[----:B------:R2:W-:Y:S01]  /*57e0*/  @!P4 SYNCS.ARRIVE.TRANS64.RED.A0TR RZ, [UR7+0xe8], R27 ;  /* 0x0000e81bffffc9a7 */ /* 0x0005e20008300407 */
[----:B------:R-:W-:Y:S01]  /*57f0*/  UPLOP3.LUT UP1, UPT, UPT, UPT, UPT, 0x80, 0x8 ;  /* 0x000000000008789c */ /* 0x000fe20003f2f070 */
[----:B------:R-:W-:Y:S01]  /*5800*/  SYNCS.ARRIVE.TRANS64.RED.A1T0 RZ, [UR13], RZ ;  /* 0x000000ffffff79a7 */ /* 0x000fe2000810040d */
[----:B------:R-:W-:Y:S09]  /*5810*/  @P3 BRA `(.L_x_106) ;  /* 0xfffffff000303947 */ /* 0x000ff2000383ffff */
[----:B------:R-:W-:-:S04]  /*5820*/  SHF.L.U32 R3, R31, 0x1f, RZ ;  /* 0x0000001f1f037819 */ /* 0x000fc800000006ff */
[----:B------:R-:W1:Y:S02]  /*5830*/  SYNCS.PHASECHK.TRANS64.TRYWAIT P0, [UR7+0xf0], R3 ;  /* 0x0000f003ff0075a7 */ /* 0x000e640008001107 */
[----:B-1----:R-:W-:Y:S05]  /*5840*/  @!P0 BRA `(.L_x_107) ;  /* 0x0000004400588947 */ /* 0x002fea0003800000 */
.L_x_251:
[----:B------:R-:W4:Y:S02]  /*5850*/  SYNCS.PHASECHK.TRANS64.TRYWAIT P0, [UR7+0xf8], R3 ;  /* 0x0000f803ff0075a7 */ /* 0x000f240008001107 */
[----:B----4-:R-:W-:Y:S05]  /*5860*/  @!P0 BRA `(.L_x_108) ;  /* 0x0000004400688947 */ /* 0x010fea0003800000 */
.L_x_253:
[----:B------:R-:W4:Y:S02]  /*5870*/  SYNCS.PHASECHK.TRANS64.TRYWAIT P0, [UR7+0x100], R3 ;  /* 0x00010003ff0075a7 */ /* 0x000f240008001107 */
[----:B----4-:R-:W-:Y:S05]  /*5880*/  @!P0 BRA `(.L_x_109) ;  /* 0x0000004400788947 */ /* 0x010fea0003800000 */
.L_x_255:
[----:B-1----:R-:W-:-:S07]  /*5890*/  MOV R0, UR7 ;  /* 0x0000000700007c02 */ /* 0x002fce0008000f00 */
.L_x_110:
[----:B-1----:R-:W-:-:S04]  /*58a0*/  SHF.L.U32 R3, R31, 0x1f, RZ ;  /* 0x0000001f1f037819 */ /* 0x002fc800000006ff */
[----:B------:R1:W4:Y:S03]  /*58b0*/  SYNCS.PHASECHK.TRANS64.TRYWAIT P0, [R0+URZ+0x108], R3 ;  /* 0x00010803000075a7 */ /* 0x00032600080011ff */
[----:B----4-:R-:W-:Y:S05]  /*58c0*/  @!P0 NANOSLEEP.SYNCS 0x989680 ;  /* 0x009896800000895d */ /* 0x010fea0003900000 */
[----:B------:R-:W4:Y:S02]  /*58d0*/  @!P0 SYNCS.PHASECHK.TRANS64 P0, [R0+URZ+0x108], R3 ;  /* 0x00010803000085a7 */ /* 0x000f2400080010ff */
[----:B--2-4-:R-:W-:Y:S05]  /*58e0*/  @P0 EXIT ;  /* 0x000000000000094d */ /* 0x014fea0003800000 */
[----:B------:R-:W-:Y:S05]  /*58f0*/  BRA `(.L_x_110) ;  /* 0xfffffffc00e87947 */ /* 0x000fea000383ffff */
.L_x_95:
[----:B------:R-:W-:-:S06]  /*5900*/  UISETP.GE.AND UP1, UPT, UR10, 0x4, UPT ;  /* 0x000000040a00788c */ /* 0x000fcc000bf26270 */
[----:B------:R-:W-:-:S13]  /*5910*/  PLOP3.LUT P0, PT, PT, PT, UP1, 0x80, 0x8 ;  /* 0x000000000008781c */ /* 0x000fda0003f0f018 */
[----:B------:R-:W-:Y:S05]  /*5920*/  @!P0 EXIT ;  /* 0x000000000000894d */ /* 0x000fea0003800000 */
[----:B------:R-:W-:Y:S01]  /*5930*/  BAR.SYNC.DEFER_BLOCKING 0x6, 0xa0 ;  /* 0x0182800000007b1d */ /* 0x000fe20000010000 */
[C---:B------:R-:W-:Y:S01]  /*5940*/  IMAD.SHL.U32 R7, R110.reuse, 0x200000, RZ ;  /* 0x002000006e077824 */ /* 0x040fe200078e00ff */
[----:B------:R-:W-:Y:S01]  /*5950*/  CS2R R104, SRZ ;  /* 0x0000000000687805 */ /* 0x000fe2000001ff00 */
[C---:B------:R-:W-:Y:S02]  /*5960*/  IMAD.SHL.U32 R107, R109.reuse, 0x10, RZ ;  /* 0x000000106d6b7824 */ /* 0x040fe400078e00ff */
[C---:B------:R-:W-:Y:S01]  /*5970*/  IMAD.U32 R4, R109.reuse, 0x10000, RZ ;  /* 0x000100006d047824 */ /* 0x040fe200078e00ff */
[----:B------:R-:W-:Y:S02]  /*5980*/  UMOV UR41, 0x400 ;  /* 0x0000040000297882 */ /* 0x000fe40000000000 */
[----:B------:R-:W1:Y:S01]  /*5990*/  LDC R95, c[0x0][0x370] ;  /* 0x0000dc00ff5f7b82 */ /* 0x000e620000000800 */
[----:B------:R-:W-:Y:S01]  /*59a0*/  ULEA UR41, UR37, UR41, 0x18 ;  /* 0x0000002925297291 */ /* 0x000fe2000f8ec0ff */
[----:B------:R-:W-:Y:S01]  /*59b0*/  IMAD.SHL.U32 R2, R109, 0x2, RZ ;  /* 0x000000026d027824 */ /* 0x000fe200078e00ff */
[----:B------:R-:W-:Y:S01]  /*59c0*/  LOP3.LUT R7, R7, 0x200000, RZ, 0xc0, !PT ;  /* 0x0020000007077812 */ /* 0x000fe200078ec0ff */
[----:B------:R-:W-:Y:S01]  /*59d0*/  IMAD.SHL.U32 R3, R110, 0x200, RZ ;  /* 0x000002006e037824 */ /* 0x000fe200078e00ff */
[C---:B------:R-:W-:Y:S01]  /*59e0*/  LOP3.LUT R5, R107.reuse, 0x40, RZ, 0xc0, !PT ;  /* 0x000000406b057812 */ /* 0x040fe200078ec0ff */
[----:B------:R-:W-:Y:S01]  /*59f0*/  IMAD.MOV.U32 R38, RZ, RZ, RZ ;  /* 0x000000ffff267224 */ /* 0x000fe200078e00ff */
[----:B------:R-:W-:Y:S01]  /*5a00*/  LOP3.LUT R0, R107, 0x5b0, RZ, 0xc0, !PT ;  /* 0x000005b06b007812 */ /* 0x000fe200078ec0ff */
[----:B------:R-:W2:Y:S01]  /*5a10*/  LDC R96, c[0x0][0x374] ;  /* 0x0000dd00ff607b82 */ /* 0x000ea20000000800 */
[----:B------:R-:W-:Y:S01]  /*5a20*/  LOP3.LUT R4, R7, 0x400000, R4, 0xf8, !PT ;  /* 0x0040000007047812 */ /* 0x000fe200078ef804 */
[----:B------:R-:W-:Y:S01]  /*5a30*/  IMAD.MOV.U32 R106, RZ, RZ, RZ ;  /* 0x000000ffff6a7224 */ /* 0x000fe200078e00ff */
[----:B------:R-:W-:Y:S01]  /*5a40*/  LOP3.LUT R2, R5, 0x8, R2, 0xf8, !PT ;  /* 0x0000000805027812 */ /* 0x000fe200078ef802 */
[----:B------:R-:W-:Y:S01]  /*5a50*/  IMAD.MOV.U32 R94, RZ, RZ, RZ ;  /* 0x000000ffff5e7224 */ /* 0x000fe200078e00ff */
[----:B------:R-:W-:Y:S01]  /*5a60*/  LOP3.LUT R3, R0, 0x200, R3, 0xf8, !PT ;  /* 0x0000020000037812 */ /* 0x000fe200078ef803 */
[----:B------:R-:W3:Y:S01]  /*5a70*/  LDCU.64 UR46, c[0x0][0x348] ;  /* 0x00006900ff2e77ac */ /* 0x000ee20008000a00 */
[----:B------:R-:W-:Y:S01]  /*5a80*/  LOP3.LUT P0, RZ, R107, 0x40, RZ, 0xc0, !PT ;  /* 0x000000406bff7812 */ /* 0x000fe2000780c0ff */
[----:B------:R-:W4:Y:S01]  /*5a90*/  LDS R39, [UR41+0x1d0] ;  /* 0x0001d029ff277984 */ /* 0x000f220008000800 */
[----:B------:R-:W-:Y:S01]  /*5aa0*/  LOP3.LUT R108, R3, R2, RZ, 0xfc, !PT ;  /* 0x00000002036c7212 */ /* 0x000fe200078efcff */
[----:B------:R-:W-:Y:S01]  /*5ab0*/  UMOV UR44, 0x1 ;  /* 0x00000001002c7882 */ /* 0x000fe20000000000 */
[----:B------:R-:W-:Y:S01]  /*5ac0*/  P2R R0, PR, RZ, 0x1 ;  /* 0x00000001ff007803 */ /* 0x000fe20000000000 */
[----:B------:R-:W-:Y:S01]  /*5ad0*/  UIADD3 UR40, UPT, UPT, UR41, 0x200, URZ ;  /* 0x0000020029287890 */ /* 0x000fe2000fffe0ff */
[----:B------:R-:W-:Y:S01]  /*5ae0*/  LOP3.LUT R109, R109, 0x60, RZ, 0xc0, !PT ;  /* 0x000000606d6d7812 */ /* 0x000fe200078ec0ff */
[----:B------:R-:W-:Y:S01]  /*5af0*/  UMOV UR43, URZ ;  /* 0x000000ff002b7c82 */ /* 0x000fe20008000000 */
[----:B------:R-:W-:Y:S01]  /*5b00*/  UMOV UR42, URZ ;  /* 0x000000ff002a7c82 */ /* 0x000fe20008000000 */
[----:B-1234-:R-:W-:-:S08]  /*5b10*/  IMAD.IADD R39, R39, 0x1, R4 ;  /* 0x0000000127277824 */ /* 0x01efd000078e0204 */
.L_x_187:
[C---:B------:R-:W-:Y:S02]  /*5b20*/  LEA R0, R94.reuse, UR41, 0x3 ;  /* 0x000000295e007c11 */ /* 0x040fe4000f8e18ff */
[----:B------:R-:W-:Y:S02]  /*5b30*/  SHF.L.U32 R3, R105, 0x1f, RZ ;  /* 0x0000001f69037819 */ /* 0x000fe400000006ff */
[----:B------:R-:W-:Y:S02]  /*5b40*/  LEA R8, R94, UR41, 0x4 ;  /* 0x000000295e087c11 */ /* 0x000fe4000f8e20ff */
[----:B-1----:R-:W1:Y:S02]  /*5b50*/  SYNCS.PHASECHK.TRANS64.TRYWAIT P0, [R0+URZ+0x120], R3 ;  /* 0x00012003000075a7 */ /* 0x002e6400080011ff */
[----:B-1----:R-:W-:Y:S05]  /*5b60*/  @!P0 BRA `(.L_x_111) ;  /* 0x0000004000d88947 */ /* 0x002fea0003800000 */
.L_x_256:
        /* <DEDUP_REMOVED lines=11> */
[----:B--2---:R-:W-:-:S04]  /*5c20*/  LOP3.LUT P3, RZ, R10, 0x1, RZ, 0xc0, !PT ;  /* 0x000000010aff7812 */ /* 0x004fc8000786c0ff */
[----:B------:R-:W-:-:S09]  /*5c30*/  P2R R112, PR, RZ, 0x8 ;  /* 0x00000008ff707803 */ /* 0x000fd20000000000 */
[----:B------:R-:W-:Y:S02]  /*5c40*/  @P3 MOV R101, R8 ;  /* 0x0000000800653202 */ /* 0x000fe40000000f00 */
[----:B------:R-:W-:Y:S01]  /*5c50*/  @P3 LOP3.LUT R102, R9, 0xffff, RZ, 0xc0, !PT ;  /* 0x0000ffff09663812 */ /* 0x000fe200078ec0ff */
[----:B-1----:R-:W-:Y:S06]  /*5c60*/  @!P0 BRA `(.L_x_112) ;  /* 0x0000000000b88947 */ /* 0x002fec0003800000 */
[----:B------:R-:W1:Y:S01]  /*5c70*/  LDC.64 R4, c[0x0][0xb18] ;  /* 0x0002c600ff047b82 */ /* 0x000e620000000a00 */
[----:B------:R-:W-:-:S07]  /*5c80*/  ISETP.NE.AND P0, PT, R34, 0x1, PT ;  /* 0x000000012200780c */ /* 0x000fce0003f05270 */
[----:B------:R-:W2:Y:S08]  /*5c90*/  LDC.64 R6, c[0x0][0xb10] ;  /* 0x0002c400ff067b82 */ /* 0x000eb00000000a00 */
[----:B------:R-:W3:Y:S08]  /*5ca0*/  LDC R0, c[0x0][0xb20] ;  /* 0x0002c800ff007b82 */ /* 0x000ef00000000800 */
[----:B------:R-:W4:Y:S01]  /*5cb0*/  LDC R12, c[0x0][0xb0c] ;  /* 0x0002c300ff0c7b82 */ /* 0x000f220000000800 */
[----:B-1----:R-:W-:Y:S01]  /*5cc0*/  IMAD.HI.U32 R13, R96, R5, RZ ;  /* 0x00000005600d7227 */ /* 0x002fe200078e00ff */
[----:B------:R-:W-:-:S03]  /*5cd0*/  ISETP.NE.AND P1, PT, R4, 0x1, PT ;  /* 0x000000010400780c */ /* 0x000fc60003f25270 */
[----:B------:R-:W-:-:S03]  /*5ce0*/  IMAD.HI.U32 R5, R102, R5, RZ ;  /* 0x0000000566057227 */ /* 0x000fc600078e00ff */
[----:B------:R-:W1:Y:S01]  /*5cf0*/  LDC.64 R2, c[0x0][0xb28] ;  /* 0x0002ca00ff027b82 */ /* 0x000e620000000a00 */
[----:B--2---:R-:W-:-:S04]  /*5d00*/  IMAD.HI.U32 R14, R95, R6, RZ ;  /* 0x000000065f0e7227 */ /* 0x004fc800078e00ff */
[----:B------:R-:W-:Y:S01]  /*5d10*/  IMAD.HI.U32 R16, R101, R6, RZ ;  /* 0x0000000665107227 */ /* 0x000fe200078e00ff */
[----:B------:R-:W-:Y:S02]  /*5d20*/  SHF.R.U32.HI R14, RZ, R7, R14 ;  /* 0x00000007ff0e7219 */ /* 0x000fe4000001160e */
[-C--:B---3--:R-:W-:Y:S02]  /*5d30*/  SHF.R.U32.HI R13, RZ, R0.reuse, R13 ;  /* 0x00000000ff0d7219 */ /* 0x088fe4000001160d */
[----:B------:R-:W-:Y:S02]  /*5d40*/  SHF.R.U32.HI R5, RZ, R0, R5 ;  /* 0x00000000ff057219 */ /* 0x000fe40000011605 */
[----:B------:R-:W-:Y:S02]  /*5d50*/  SEL R13, R96, R13, !P1 ;  /* 0x0000000d600d7207 */ /* 0x000fe40004800000 */
[----:B------:R-:W-:Y:S02]  /*5d60*/  SHF.R.U32.HI R16, RZ, R7, R16 ;  /* 0x00000007ff107219 */ /* 0x000fe40000011610 */
[----:B----4-:R-:W-:-:S02]  /*5d70*/  ISETP.NE.AND P2, PT, R12, 0x1, PT ;  /* 0x000000010c00780c */ /* 0x010fc40003f45270 */
[----:B------:R-:W-:Y:S02]  /*5d80*/  SEL R5, R102, R5, !P1 ;  /* 0x0000000566057207 */ /* 0x000fe40004800000 */
[----:B------:R-:W-:Y:S02]  /*5d90*/  SEL R15, R95, R14, !P2 ;  /* 0x0000000e5f0f7207 */ /* 0x000fe40005000000 */
[----:B------:R-:W-:Y:S01]  /*5da0*/  SEL R7, R101, R16, !P2 ;  /* 0x0000001065077207 */ /* 0x000fe20005000000 */
[----:B-1----:R-:W-:-:S04]  /*5db0*/  IMAD.HI.U32 R14, R13, R2, RZ ;  /* 0x000000020d0e7227 */ /* 0x002fc800078e00ff */
[----:B------:R-:W-:Y:S01]  /*5dc0*/  IMAD.HI.U32 R6, R15, R2, RZ ;  /* 0x000000020f067227 */ /* 0x000fe200078e00ff */
[----:B------:R-:W-:-:S04]  /*5dd0*/  @P0 SHF.R.U32.HI R13, RZ, R3, R14 ;  /* 0x00000003ff0d0219 */ /* 0x000fc8000001160e */
[----:B------:R-:W-:Y:S01]  /*5de0*/  @P0 SHF.R.U32.HI R15, RZ, R3, R6 ;  /* 0x00000003ff0f0219 */ /* 0x000fe20000011606 */
[----:B------:R-:W-:-:S04]  /*5df0*/  IMAD R13, R34, R13, RZ ;  /* 0x0000000d220d7224 */ /* 0x000fc800078e02ff */
[----:B------:R-:W-:Y:S01]  /*5e00*/  IMAD R0, R34, R15, RZ ;  /* 0x0000000f22007224 */ /* 0x000fe200078e02ff */
[C---:B------:R-:W-:Y:S02]  /*5e10*/  ISETP.GE.AND P1, PT, R5.reuse, R13, PT ;  /* 0x0000000d0500720c */ /* 0x040fe40003f26270 */
[----:B------:R-:W-:Y:S02]  /*5e20*/  IADD3 R13, PT, PT, -R5, RZ, RZ ;  /* 0x000000ff050d7210 */ /* 0x000fe40007ffe1ff */
[----:B------:R-:W-:Y:S01]  /*5e30*/  ISETP.GE.OR P1, PT, R7, R0, P1 ;  /* 0x000000000700720c */ /* 0x000fe20000f26670 */
[----:B------:R-:W-:-:S04]  /*5e40*/  IMAD.HI.U32 R0, R5, R2, RZ ;  /* 0x0000000205007227 */ /* 0x000fc800078e00ff */
[----:B------:R-:W-:Y:S01]  /*5e50*/  IMAD R13, R4, R13, R102 ;  /* 0x0000000d040d7224 */ /* 0x000fe200078e0266 */
        /* <DEDUP_REMOVED lines=15> */
.L_x_112:
[----:B------:R-:W1:Y:S02]  /*5f50*/  LDCU UR4, c[0x0][0xb30] ;  /* 0x00016600ff0477ac */ /* 0x000e640008000800 */
[----:B-1----:R-:W-:-:S09]  /*5f60*/  UISETP.NE.AND UP0, UPT, UR4, 0x1, UPT ;  /* 0x000000010400788c */ /* 0x002fd2000bf05270 */
[----:B------:R-:W-:Y:S05]  /*5f70*/  BRA.U UP0, `(.L_x_113) ;  /* 0x0000000100407547 */ /* 0x000fea000b800000 */
[----:B------:R-:W1:Y:S08]  /*5f80*/  LDC.64 R2, c[0x0][0xb18] ;  /* 0x0002c600ff027b82 */ /* 0x000e700000000a00 */
[----:B------:R-:W2:Y:S08]  /*5f90*/  LDC.64 R4, c[0x0][0xb10] ;  /* 0x0002c400ff047b82 */ /* 0x000eb00000000a00 */
[----:B------:R-:W3:Y:S08]  /*5fa0*/  LDC R0, c[0x0][0xb20] ;  /* 0x0002c800ff007b82 */ /* 0x000ef00000000800 */
[----:B------:R-:W4:Y:S01]  /*5fb0*/  LDC R6, c[0x0][0xb0c] ;  /* 0x0002c300ff067b82 */ /* 0x000f220000000800 */
[----:B-1----:R-:W-:Y:S01]  /*5fc0*/  IMAD.HI.U32 R3, R102, R3, RZ ;  /* 0x0000000366037227 */ /* 0x002fe200078e00ff */
[----:B------:R-:W-:-:S03]  /*5fd0*/  ISETP.NE.AND P0, PT, R2, 0x1, PT ;  /* 0x000000010200780c */ /* 0x000fc60003f05270 */
[----:B--2---:R-:W-:-:S05]  /*5fe0*/  IMAD.HI.U32 R4, R101, R4, RZ ;  /* 0x0000000465047227 */ /* 0x004fca00078e00ff */
[----:B------:R-:W-:Y:S02]  /*5ff0*/  SHF.R.U32.HI R4, RZ, R5, R4 ;  /* 0x00000005ff047219 */ /* 0x000fe40000011604 */
        /* <DEDUP_REMOVED lines=8> */
.L_x_113:
[----:B------:R-:W-:Y:S01]  /*6080*/  ULOP3.LUT UP0, URZ, UR40, 0x90, URZ, 0xc0, !UPT ;  /* 0x0000009028ff7892 */ /* 0x000fe2000f80c0ff */
[----:B------:R-:W-:Y:S02]  /*6090*/  IADD3 R94, PT, PT, R94, 0x1, RZ ;  /* 0x000000015e5e7810 */ /* 0x000fe40007ffe0ff */
[----:B------:R-:W-:-:S06]  /*60a0*/  @P3 SHF.R.U32.HI R103, RZ, 0x10, R9 ;  /* 0x00000010ff673819 */ /* 0x000fcc0000011609 */
[----:B------:R-:W-:Y:S05]  /*60b0*/  BRA.U !UP0, `(.L_x_114) ;  /* 0x00000001087c7547 */ /* 0x000fea000b800000 */
[----:B------:R-:W-:Y:S01]  /*60c0*/  MOV R2, 0x0 ;  /* 0x0000000000027802 */ /* 0x000fe20000000f00 */
[----:B------:R-:W1:Y:S01]  /*60d0*/  LDCU.64 UR8, c[0x4][0x80] ;  /* 0x01001000ff0877ac */ /* 0x000e620008000a00 */
[----:B------:R-:W-:Y:S02]  /*60e0*/  HFMA2 R12, -RZ, RZ, 0, 5.9604644775390625e-08 ;  /* 0x00000001ff0c7431 */ /* 0x000fe400000001ff */
[----:B------:R-:W-:Y:S01]  /*60f0*/  IMAD.MOV.U32 R8, RZ, RZ, 0x70 ;  /* 0x00000070ff087424 */ /* 0x000fe200078e00ff */
[----:B------:R2:W3:Y:S01]  /*6100*/  LDC.64 R14, c[0x4][R2] ;  /* 0x01000000020e7b82 */ /* 0x0004e20000000a00 */
[----:B------:R-:W4:Y:S01]  /*6110*/  LDCU.64 UR6, c[0x4][0x88] ;  /* 0x01001100ff0677ac */ /* 0x000f220008000a00 */
[----:B------:R-:W-:Y:S01]  /*6120*/  IMAD.MOV.U32 R13, RZ, RZ, RZ ;  /* 0x000000ffff0d7224 */ /* 0x000fe200078e00ff */
[----:B------:R-:W2:Y:S01]  /*6130*/  LDCU.64 UR4, c[0x4][0x8] ;  /* 0x01000100ff0477ac */ /* 0x000ea20008000a00 */
[----:B-1----:R-:W-:Y:S01]  /*6140*/  IMAD.U32 R4, RZ, RZ, UR8 ;  /* 0x00000008ff047e24 */ /* 0x002fe2000f8e00ff */
[----:B------:R-:W-:Y:S01]  /*6150*/  MOV R5, UR9 ;  /* 0x0000000900057c02 */ /* 0x000fe20008000f00 */
[----:B----4-:R-:W-:Y:S01]  /*6160*/  IMAD.U32 R6, RZ, RZ, UR6 ;  /* 0x00000006ff067e24 */ /* 0x010fe2000f8e00ff */
[----:B------:R-:W-:Y:S01]  /*6170*/  MOV R7, UR7 ;  /* 0x0000000700077c02 */ /* 0x000fe20008000f00 */
[----:B--2---:R-:W-:Y:S01]  /*6180*/  IMAD.U32 R10, RZ, RZ, UR4 ;  /* 0x00000004ff0a7e24 */ /* 0x004fe2000f8e00ff */
[----:B------:R-:W-:-:S02]  /*6190*/  MOV R11, UR5 ;  /* 0x00000005000b7c02 */ /* 0x000fc40008000f00 */
[----:B------:R-:W-:-:S07]  /*61a0*/  LEPC R20, `(.L_x_115) ;  /* 0x000000001014794e */ /* 0x000fce0000000000 */
[----:B---3-5:R-:W-:Y:S05]  /*61b0*/  CALL.ABS.NOINC R14 ;  /* 0x000000000e007343 */ /* 0x028fea0003c00000 */
.L_x_115:
[----:B------:R-:W1:Y:S01]  /*61c0*/  LDC.64 R2, c[0x4][R2] ;  /* 0x0100000002027b82 */ /* 0x000e620000000a00 */
[----:B------:R-:W2:Y:S01]  /*61d0*/  LDCU.64 UR8, c[0x4][0x80] ;  /* 0x01001000ff0877ac */ /* 0x000ea20008000a00 */
[----:B------:R-:W-:Y:S02]  /*61e0*/  HFMA2 R12, -RZ, RZ, 0, 5.9604644775390625e-08 ;  /* 0x00000001ff0c7431 */ /* 0x000fe400000001ff */
[----:B------:R-:W-:Y:S01]  /*61f0*/  IMAD.MOV.U32 R8, RZ, RZ, 0x70 ;  /* 0x00000070ff087424 */ /* 0x000fe200078e00ff */
[----:B------:R-:W3:Y:S01]  /*6200*/  LDCU.64 UR6, c[0x4][0x88] ;  /* 0x01001100ff0677ac */ /* 0x000ee20008000a00 */
[----:B------:R-:W-:Y:S01]  /*6210*/  IMAD.MOV.U32 R13, RZ, RZ, RZ ;  /* 0x000000ffff0d7224 */ /* 0x000fe200078e00ff */
[----:B------:R-:W4:Y:S01]  /*6220*/  LDCU.64 UR4, c[0x4][0x8] ;  /* 0x01000100ff0477ac */ /* 0x000f220008000a00 */
[----:B--2---:R-:W-:Y:S02]  /*6230*/  MOV R4, UR8 ;  /* 0x0000000800047c02 */ /* 0x004fe40008000f00 */
[----:B------:R-:W-:Y:S01]  /*6240*/  MOV R5, UR9 ;  /* 0x0000000900057c02 */ /* 0x000fe20008000f00 */
[----:B---3--:R-:W-:Y:S01]  /*6250*/  IMAD.U32 R6, RZ, RZ, UR6 ;  /* 0x00000006ff067e24 */ /* 0x008fe2000f8e00ff */
[----:B------:R-:W-:Y:S01]  /*6260*/  MOV R7, UR7 ;  /* 0x0000000700077c02 */ /* 0x000fe20008000f00 */
[----:B----4-:R-:W-:Y:S01]  /*6270*/  IMAD.U32 R10, RZ, RZ, UR4 ;  /* 0x00000004ff0a7e24 */ /* 0x010fe2000f8e00ff */
[----:B------:R-:W-:-:S02]  /*6280*/  MOV R11, UR5 ;  /* 0x00000005000b7c02 */ /* 0x000fc40008000f00 */
[----:B------:R-:W-:-:S07]  /*6290*/  LEPC R20, `(.L_x_114) ;  /* 0x000000001014794e */ /* 0x000fce0000000000 */
[----:B-1----:R-:W-:Y:S05]  /*62a0*/  CALL.ABS.NOINC R2 ;  /* 0x0000000002007343 */ /* 0x002fea0003c00000 */
.L_x_114:
[----:B------:R-:W1:Y:S01]  /*62b0*/  LDC.64 R2, c[0x0][0x890] ;  /* 0x00022400ff027b82 */ /* 0x000e620000000a00 */
[----:B------:R-:W-:-:S06]  /*62c0*/  ULOP3.LUT UR4, UR44, 0x1, URZ, 0x3c, !UPT ;  /* 0x000000012c047892 */ /* 0x000fcc000f8e3cff */
[----:B------:R-:W-:Y:S01]  /*62d0*/  IMAD.U32 R100, RZ, RZ, UR4 ;  /* 0x00000004ff647e24 */ /* 0x000fe2000f8e00ff */
[----:B-1----:R-:W-:-:S04]  /*62e0*/  ISETP.NE.U32.AND P3, PT, R2, RZ, PT ;  /* 0x000000ff0200720c */ /* 0x002fc80003f65070 */
[----:B------:R-:W-:-:S13]  /*62f0*/  ISETP.NE.AND.EX P3, PT, R3, RZ, PT, P3 ;  /* 0x000000ff0300720c */ /* 0x000fda0003f65330 */
[----:B------:R-:W-:Y:S05]  /*6300*/  @!P3 BRA `(.L_x_116) ;  /* 0x000000000034b947 */ /* 0x000fea0003800000 */
[----:B------:R-:W1:Y:S02]  /*6310*/  LDCU.64 UR4, c[0x0][0x888] ;  /* 0x00011100ff0477ac */ /* 0x000e640008000a00 */
[----:B-1----:R-:W-:-:S04]  /*6320*/  UISETP.NE.U32.AND UP0, UPT, UR4, URZ, UPT ;  /* 0x000000ff0400728c */ /* 0x002fc8000bf05070 */
[----:B------:R-:W-:-:S09]  /*6330*/  UISETP.NE.AND.EX UP0, UPT, UR5, URZ, UPT, UP0 ;  /* 0x000000ff0500728c */ /* 0x000fd2000bf05300 */
[----:B------:R-:W-:Y:S05]  /*6340*/  BRA.U !UP0, `(.L_x_117) ;  /* 0x0000000108187547 */ /* 0x000fea000b800000 */
[----:B------:R-:W1:Y:S01]  /*6350*/  LDC.64 R4, c[0x0][0x888] ;  /* 0x00022200ff047b82 */ /* 0x000e620000000a00 */
[----:B------:R-:W-:-:S04]  /*6360*/  IMAD R0, R2, UR36, RZ ;  /* 0x0000002402007c24 */ /* 0x000fc8000f8e02ff */
[----:B-1----:R-:W-:-:S05]  /*6370*/  IMAD.WIDE R4, R0, 0x4, R4 ;  /* 0x0000000400047825 */ /* 0x002fca00078e0204 */
[----:B-----5:R1:W5:Y:S01]  /*6380*/  LDG.E R63, desc[UR38][R4.64] ;  /* 0x00000026043f7981 */ /* 0x020362000c1e1900 */
[----:B------:R-:W-:Y:S01]  /*6390*/  MOV R89, 0x1 ;  /* 0x0000000100597802 */ /* 0x000fe20000000f00 */
[----:B------:R-:W-:Y:S06]  /*63a0*/  BRA `(.L_x_116) ;  /* 0x00000000000c7947 */ /* 0x000fec0003800000 */
.L_x_117:
[----:B------:R-:W1:Y:S01]  /*63b0*/  LDCU UR4, c[0x0][0x880] ;  /* 0x00011000ff0477ac */ /* 0x000e620008000800 */
[----:B------:R-:W-:Y:S01]  /*63c0*/  HFMA2 R89, -RZ, RZ, 0, 5.9604644775390625e-08 ;  /* 0x00000001ff597431 */ /* 0x000fe200000001ff */
[----:B-1---5:R-:W-:Y:S02]  /*63d0*/  MOV R63, UR4 ;  /* 0x00000004003f7c02 */ /* 0x022fe40008000f00 */
.L_x_116:
[----:B-1----:R-:W1:Y:S02]  /*63e0*/  LDC.64 R4, c[0x0][0x8b0] ;  /* 0x00022c00ff047b82 */ /* 0x002e640000000a00 */
        /* <DEDUP_REMOVED lines=11> */
[----:B------:R-:W-:Y:S05]  /*64a0*/  BRA `(.L_x_118) ;  /* 0x0000000000087947 */ /* 0x000fea0003800000 */
.L_x_119:
[----:B------:R-:W1:Y:S02]  /*64b0*/  LDCU UR4, c[0x0][0x8a0] ;  /* 0x00011400ff0477ac */ /* 0x000e640008000800 */
[----:B-1---5:R-:W-:Y:S02]  /*64c0*/  MOV R40, UR4 ;  /* 0x0000000400287c02 */ /* 0x022fe40008000f00 */
.L_x_118:
[----:B------:R-:W-:Y:S01]  /*64d0*/  UISETP.NE.AND UP0, UPT, UR45, URZ, UPT ;  /* 0x000000ff2d00728c */ /* 0x000fe2000bf05270 */
[----:B------:R-:W-:-:S04]  /*64e0*/  PLOP3.LUT P0, PT, PT, PT, PT, 0x8, 0x80 ;  /* 0x000000000080781c */ /* 0x000fc80003f0e170 */
[----:B------:R-:W-:-:S04]  /*64f0*/  P2R R113, PR, RZ, 0x1 ;  /* 0x00000001ff717803 */ /* 0x000fc80000000000 */
[----:B------:R-:W-:Y:S05]  /*6500*/  BRA.U !UP0, `(.L_x_120) ;  /* 0x00000001083c7547 */ /* 0x000fea000b800000 */
[----:B------:R-:W-:-:S04]  /*6510*/  ISETP.NE.U32.AND P0, PT, R2, RZ, PT ;  /* 0x000000ff0200720c */ /* 0x000fc80003f05070 */
[----:B------:R-:W-:-:S13]  /*6520*/  ISETP.NE.AND.EX P0, PT, R3, RZ, PT, P0 ;  /* 0x000000ff0300720c */ /* 0x000fda0003f05300 */
[----:B-----5:R-:W-:-:S04]  /*6530*/  @!P0 FSETP.EQ.AND P1, PT, R63, RZ, PT ;  /* 0x000000ff3f00820b */ /* 0x020fc80003f22000 */
[----:B------:R-:W-:Y:S01]  /*6540*/  P2R R113, PR, RZ, 0x2 ;  /* 0x00000002ff717803 */ /* 0x000fe20000000000 */
[----:B------:R-:W-:Y:S08]  /*6550*/  @!P0 BRA `(.L_x_120) ;  /* 0x0000000000288947 */ /* 0x000ff00003800000 */
[----:B------:R-:W2:Y:S01]  /*6560*/  LDCU.64 UR4, c[0x0][0x888] ;  /* 0x00011100ff0477ac */ /* 0x000ea20008000a00 */
[----:B------:R-:W-:Y:S02]  /*6570*/  LOP3.LUT P1, RZ, R89, 0xff, RZ, 0xc0, !PT ;  /* 0x000000ff59ff7812 */ /* 0x000fe4000782c0ff */
[----:B------:R-:W-:-:S04]  /*6580*/  FSETP.NEU.AND P0, PT, R63, RZ, PT ;  /* 0x000000ff3f00720b */ /* 0x000fc80003f0d000 */
[----:B------:R-:W-:Y:S02]  /*6590*/  SEL R0, RZ, 0xffffffff, P0 ;  /* 0xffffffffff007807 */ /* 0x000fe40000000000 */
[----:B--2---:R-:W-:-:S04]  /*65a0*/  ISETP.NE.U32.AND P2, PT, RZ, UR4, PT ;  /* 0x00000004ff007c0c */ /* 0x004fc8000bf45070 */
[----:B------:R-:W-:-:S04]  /*65b0*/  ISETP.NE.AND.EX P2, PT, RZ, UR5, PT, P2 ;  /* 0x00000005ff007c0c */ /* 0x000fc8000bf45320 */
[----:B------:R-:W-:-:S04]  /*65c0*/  @!P1 SEL R0, RZ, 0xffffffff, P2 ;  /* 0xffffffffff009807 */ /* 0x000fc80001000000 */
[----:B------:R-:W-:-:S04]  /*65d0*/  LOP3.LUT R0, R0, 0x1, RZ, 0xc0, !PT ;  /* 0x0000000100007812 */ /* 0x000fc800078ec0ff */
[----:B------:R-:W-:-:S04]  /*65e0*/  ISETP.EQ.U32.AND P0, PT, R0, 0x1, PT ;  /* 0x000000010000780c */ /* 0x000fc80003f02070 */
[----:B------:R-:W-:-:S09]  /*65f0*/  P2R R113, PR, RZ, 0x1 ;  /* 0x00000001ff717803 */ /* 0x000fd20000000000 */
.L_x_120:
[----:B------:R-:W-:Y:S01]  /*6600*/  ISETP.NE.AND P4, PT, R113, RZ, PT ;  /* 0x000000ff7100720c */ /* 0x000fe20003f85270 */
[----:B------:R-:W-:Y:S01]  /*6610*/  IMAD.MOV.U32 R99, RZ, RZ, 0x1 ;  /* 0x00000001ff637424 */ /* 0x000fe200078e00ff */
[----:B------:R-:W-:Y:S01]  /*6620*/  LEA R5, R38, UR41, 0x3 ;  /* 0x0000002926057c11 */ /* 0x000fe2000f8e18ff */
[----:B------:R-:W-:Y:S01]  /*6630*/  IMAD.SHL.U32 R93, R19, 0x40, RZ ;  /* 0x00000040135d7824 */ /* 0x000fe200078e00ff */
[----:B------:R-:W-:Y:S01]  /*6640*/  SHF.L.U32 R2, R106, 0x1f, RZ ;  /* 0x0000001f6a027819 */ /* 0x000fe200000006ff */
[----:B------:R-:W-:Y:S01]  /*6650*/  IMAD.SHL.U32 R92, R18, 0x80, RZ ;  /* 0x00000080125c7824 */ /* 0x000fe200078e00ff */
[----:B------:R-:W-:Y:S01]  /*6660*/  CS2R R86, SRZ ;  /* 0x0000000000567805 */ /* 0x000fe2000001ff00 */
[----:B------:R-:W-:Y:S01]  /*6670*/  IMAD R36, R38, 0x40, R39 ;  /* 0x0000004026247824 */ /* 0x000fe200078e0227 */
[----:B------:R-:W-:Y:S01]  /*6680*/  CS2R R84, SRZ ;  /* 0x0000000000547805 */ /* 0x000fe2000001ff00 */
[----:B------:R-:W-:Y:S01]  /*6690*/  IMAD.MOV.U32 R37, RZ, RZ, RZ ;  /* 0x000000ffff257224 */ /* 0x000fe200078e00ff */
[----:B------:R-:W-:Y:S01]  /*66a0*/  CS2R R82, SRZ ;  /* 0x0000000000527805 */ /* 0x000fe2000001ff00 */
[----:B------:R-:W-:Y:S01]  /*66b0*/  IMAD.U32 R98, RZ, RZ, UR42 ;  /* 0x0000002aff627e24 */ /* 0x000fe2000f8e00ff */
[----:B------:R-:W-:Y:S01]  /*66c0*/  CS2R R80, SRZ ;  /* 0x0000000000507805 */ /* 0x000fe2000001ff00 */
[----:B------:R-:W-:Y:S01]  /*66d0*/  VOTEU.ALL UP0, P4 ;  /* 0x0000000000ff7886 */ /* 0x000fe20002000000 */
[----:B------:R-:W-:Y:S01]  /*66e0*/  @!P4 SHF.L.U32 R4, R100, 0x1f, RZ ;  /* 0x0000001f6404c819 */ /* 0x000fe200000006ff */
[----:B------:R-:W-:-:S03]  /*66f0*/  IMAD.U32 R97, RZ, RZ, UR43 ;  /* 0x0000002bff617e24 */ /* 0x000fc6000f8e00ff */
[----:B------:R-:W-:-:S09]  /*6700*/  @!UP0 ULEA UR4, UR43, UR41, 0x3 ;  /* 0x000000292b048291 */ /* 0x000fd2000f8e18ff */
[----:B------:R-:W2:Y:S02]  /*6710*/  @!P4 SYNCS.PHASECHK.TRANS64.TRYWAIT P1, [UR4+0xd0], R4 ;  /* 0x0000d004ff00c5a7 */ /* 0x000ea40008021104 */
[----:B------:R-:W3:Y:S01]  /*6720*/  LDCU.64 UR4, c[0x0][0x888] ;  /* 0x00011100ff0477ac */ /* 0x000ee20008000a00 */
[----:B------:R-:W4:Y:S01]  /*6730*/  SYNCS.PHASECHK.TRANS64.TRYWAIT P0, [R5+URZ+0x140], R2 ;  /* 0x00014002050075a7 */ /* 0x000f2200080011ff */
[----:B---3--:R-:W-:-:S04]  /*6740*/  ISETP.NE.U32.AND P2, PT, RZ, UR4, PT ;  /* 0x00000004ff007c0c */ /* 0x008fc8000bf45070 */
[----:B------:R-:W-:-:S04]  /*6750*/  ISETP.NE.AND.EX P2, PT, RZ, UR5, PT, P2 ;  /* 0x00000005ff007c0c */ /* 0x000fc8000bf45320 */
[----:B------:R-:W-:Y:S02]  /*6760*/  SEL R3, RZ, 0xffffffff, P2 ;  /* 0xffffffffff037807 */ /* 0x000fe40001000000 */
[----:B-----5:R-:W-:-:S04]  /*6770*/  FSETP.NEU.AND P2, PT, R63, RZ, PT ;  /* 0x000000ff3f00720b */ /* 0x020fc80003f4d000 */
[----:B------:R-:W-:Y:S02]  /*6780*/  SEL R0, RZ, 0xffffffff, P2 ;  /* 0xffffffffff007807 */ /* 0x000fe40001000000 */
[----:B------:R-:W-:-:S04]  /*6790*/  LOP3.LUT P2, R90, R89, 0xff, RZ, 0xc0, !PT ;  /* 0x000000ff595a7812 */ /* 0x000fc8000784c0ff */
[----:B------:R-:W-:-:S04]  /*67a0*/  @P3 SEL R0, R3, R0, !P2 ;  /* 0x0000000003003207 */ /* 0x000fc80005000000 */
[----:B------:R-:W-:-:S04]  /*67b0*/  LOP3.LUT R0, R0, 0x1, RZ, 0xc0, !PT ;  /* 0x0000000100007812 */ /* 0x000fc800078ec0ff */
[----:B------:R-:W-:-:S04]  /*67c0*/  ISETP.NE.U32.AND P2, PT, R0, 0x1, PT ;  /* 0x000000010000780c */ /* 0x000fc80003f45070 */
[----:B------:R-:W-:Y:S02]  /*67d0*/  P2R R111, PR, RZ, 0x4 ;  /* 0x00000004ff6f7803 */ /* 0x000fe40000000000 */
[----:B--2---:R-:W-:Y:S02]  /*67e0*/  @!P4 SEL R99, RZ, 0x1, !P1 ;  /* 0x00000001ff63c807 */ /* 0x004fe40004800000 */
[----:B----4-:R-:W-:-:S07]  /*67f0*/  SEL R91, RZ, 0x1, !P0 ;  /* 0x00000001ff5b7807 */ /* 0x010fce0004000000 */
.L_x_186:
[----:B------:R-:W-:Y:S01]  /*6800*/  ISETP.NE.AND P0, PT, R113, RZ, PT ;  /* 0x000000ff7100720c */ /* 0x000fe20003f05270 */
[----:B------:R-:W-:Y:S05]  /*6810*/  YIELD ;  /* 0x0000000000007946 */ /* 0x000fea0003800000 */
[----:B------:R-:W-:Y:S07]  /*6820*/  BSSY B1, `(.L_x_121) ;  /* 0x000001c000017945 */ /* 0x000fee0003800000 */
[----:B-1----:R-:W-:Y:S05]  /*6830*/  @P0 BRA `(.L_x_122) ;  /* 0x0000000000680947 */ /* 0x002fea0003800000 */
[----:B------:R-:W-:Y:S01]  /*6840*/  ISETP.NE.AND P2, PT, R111, RZ, PT ;  /* 0x000000ff6f00720c */ /* 0x000fe20003f45270 */
[----:B------:R-:W-:Y:S01]  /*6850*/  BSSY B0, `(.L_x_123) ;  /* 0x000000f000007945 */ /* 0x000fe20003800000 */
[----:B------:R-:W-:Y:S02]  /*6860*/  LOP3.LUT P1, RZ, R107, 0x40, RZ, 0xc0, !PT ;  /* 0x000000406bff7812 */ /* 0x000fe4000782c0ff */
[----:B------:R-:W-:Y:S09]  /*6870*/  PLOP3.LUT P0, PT, PT, PT, PT, 0x8, 0x80 ;  /* 0x000000000080781c */ /* 0x000ff20003f0e170 */
[----:B------:R-:W-:Y:S01]  /*6880*/  @P2 IMAD R4, R97, 0x800, R108 ;  /* 0x0000080061042824 */ /* 0x000fe200078e026c */
[----:B------:R-:W-:Y:S02]  /*6890*/  @P2 PLOP3.LUT P0, PT, P1, PT, PT, 0x80, 0x8 ;  /* 0x000000000008281c */ /* 0x000fe40000f0f070 */
[----:B------:R-:W-:Y:S02]  /*68a0*/  ISETP.NE.AND P1, PT, R99, RZ, PT ;  /* 0x000000ff6300720c */ /* 0x000fe40003f25270 */
[----:B------:R-:W-:Y:S05]  /*68b0*/  @P2 LEA R4, R4, UR41, 0x1 ;  /* 0x0000002904042c11 */ /* 0x000fea000f8e08ff */
[C---:B------:R-:W-:Y:S02]  /*68c0*/  @P2 VIADD R0, R4.reuse, 0x200 ;  /* 0x0000020004002836 */ /* 0x040fe40000000000 */
[----:B------:R-:W-:Y:S02]  /*68d0*/  @P2 VIADD R2, R4, 0x210 ;  /* 0x0000021004022836 */ /* 0x000fe40000000000 */
[----:B------:R-:W-:Y:S02]  /*68e0*/  @P0 VIADD R2, R0, 0xfffffff0 ;  /* 0xfffffff000020836 */ /* 0x000fe40000000000 */
[----:B------:R-:W-:Y:S05]  /*68f0*/  @P1 BRA `(.L_x_124) ;  /* 0x0000000000101947 */ /* 0x000fea0003800000 */
[----:B------:R-:W-:Y:S02]  /*6900*/  LEA R3, R97, UR41, 0x3 ;  /* 0x0000002961037c11 */ /* 0x000fe4000f8e18ff */
[----:B------:R-:W-:Y:S04]  /*6910*/  SHF.L.U32 R0, R100, 0x1f, RZ ;  /* 0x0000001f64007819 */ /* 0x000fe800000006ff */
[----:B------:R-:W2:Y:S02]  /*6920*/  SYNCS.PHASECHK.TRANS64.TRYWAIT P0, [R3+URZ+0xd0], R0 ;  /* 0x0000d000030075a7 */ /* 0x000ea400080011ff */
[----:B--2---:R-:W-:Y:S05]  /*6930*/  @!P0 BRA `(.L_x_125) ;  /* 0x0000003400788947 */ /* 0x004fea0003800000 */
.L_x_124:
[----:B------:R-:W-:Y:S05]  /*6940*/  BSYNC B0 ;  /* 0x0000000000007941 */ /* 0x000fea0003800000 */
.L_x_123:
[----:B------:R-:W-:Y:S01]  /*6950*/  ISETP.NE.AND P0, PT, R111, RZ, PT ;  /* 0x000000ff6f00720c */ /* 0x000fe20003f05270 */
[----:B------:R-:W-:Y:S11]  /*6960*/  VIADD R97, R97, 0x1 ;  /* 0x0000000161617836 */ /* 0x000ff60000000000 */
[----:B------:R-:W-:Y:S01]  /*6970*/  @!UPT UIADD3 URZ, UPT, UPT, URZ, URZ, URZ ;  /* 0x000000fffffff290 */ /* 0x000fe2000fffe0ff */
[----:B------:R3:W4:Y:S04]  /*6980*/  @P0 LDS.128 R80, [R4+0x200] ;  /* 0x0002000004500984 */ /* 0x0007280000000c00 */
[----:B------:R3:W1:Y:S01]  /*6990*/  @P0 LDS.128 R84, [R2] ;  /* 0x0000000002540984 */ /* 0x0006620000000c00 */
[C---:B------:R-:W-:Y:S04]  /*69a0*/  ISETP.NE.AND P0, PT, R97.reuse, 0x4, PT ;  /* 0x000000046100780c */ /* 0x040fe80003f05270 */
[----:B--2---:R-:W-:Y:S02]  /*69b0*/  SEL R3, RZ, 0x1, P0 ;  /* 0x00000001ff037807 */ /* 0x004fe40000000000 */
[----:B------:R-:W-:Y:S02]  /*69c0*/  SEL R97, R97, RZ, P0 ;  /* 0x000000ff61617207 */ /* 0x000fe40000000000 */
[----:B------:R-:W-:Y:S02]  /*69d0*/  LOP3.LUT R100, R100, R3, RZ, 0x3c, !PT ;  /* 0x0000000364647212 */ /* 0x000fe400078e3cff */
.L_x_122:
[----:B------:R-:W-:Y:S05]  /*69e0*/  BSYNC B1 ;  /* 0x0000000000017941 */ /* 0x000fea0003800000 */
.L_x_121:
[C---:B------:R-:W-:Y:S01]  /*69f0*/  LOP3.LUT P1, RZ, R37.reuse, R91, RZ, 0xfc, !PT ;  /* 0x0000005b25ff7212 */ /* 0x040fe2000782fcff */
[----:B------:R-:W-:Y:S01]  /*6a00*/  IMAD.SHL.U32 R35, R37, 0x10, RZ ;  /* 0x0000001025237824 */ /* 0x000fe200078e00ff */
[----:B------:R-:W-:Y:S01]  /*6a10*/  LEA R114, R38, UR41, 0x3 ;  /* 0x0000002926727c11 */ /* 0x000fe2000f8e18ff */
[----:B------:R-:W-:Y:S02]  /*6a20*/  BSSY B0, `(.L_x_126) ;  /* 0x0000009000007945 */ /* 0x000fe40003800000 */
[----:B------:R-:W-:Y:S05]  /*6a30*/  IMAD.IADD R32, R36, 0x1, R35 ;  /* 0x0000000124207824 */ /* 0x000fea00078e0223 */
[----:B------:R-:W-:Y:S04]  /*6a40*/  SHF.R.U32.HI R3, RZ, 0x15, R32 ;  /* 0x00000015ff037819 */ /* 0x000fe80000011620 */
[----:B------:R-:W-:Y:S01]  /*6a50*/  LOP3.LUT P0, RZ, R3, 0x3, R110, 0x48, !PT ;  /* 0x0000000303ff7812 */ /* 0x000fe2000780486e */
[----:B------:R-:W-:Y:S01]  /*6a60*/  @!UPT UIADD3 URZ, UPT, UPT, URZ, URZ, URZ ;  /* 0x000000fffffff290 */ /* 0x000fe2000fffe0ff */
[----:B------:R-:W-:Y:S11]  /*6a70*/  @P1 BRA `(.L_x_127) ;  /* 0x00000000000c1947 */ /* 0x000ff60003800000 */
[----:B------:R-:W-:Y:S04]  /*6a80*/  SHF.L.U32 R3, R106, 0x1f, RZ ;  /* 0x0000001f6a037819 */ /* 0x000fe800000006ff */
[----:B------:R-:W2:Y:S02]  /*6a90*/  SYNCS.PHASECHK.TRANS64.TRYWAIT P1, [R114+URZ+0x140], R3 ;  /* 0x00014003720075a7 */ /* 0x000ea400080211ff */
[----:B--2---:R-:W-:Y:S05]  /*6aa0*/  @!P1 BRA `(.L_x_128) ;  /* 0x0000003400309947 */ /* 0x004fea0003800000 */
.L_x_127:
[----:B------:R-:W-:Y:S05]  /*6ab0*/  BSYNC B0 ;  /* 0x0000000000007941 */ /* 0x000fea0003800000 */
.L_x_126:
[----:B------:R-:W-:Y:S05]  /*6ac0*/  @!P0 BRA `(.L_x_129) ;  /* 0x0000000000408947 */ /* 0x000fea0003800000 */
[----:B------:R-:W5:Y:S01]  /*6ad0*/  LDCU.64 UR8, c[0x4][0x70] ;  /* 0x01000e00ff0877ac */ /* 0x000f620008000a00 */
[----:B--2---:R-:W-:Y:S01]  /*6ae0*/  MOV R3, 0x0 ;  /* 0x0000000000037802 */ /* 0x004fe20000000f00 */
[----:B------:R-:W-:Y:S02]  /*6af0*/  HFMA2 R12, -RZ, RZ, 0, 5.9604644775390625e-08 ;  /* 0x00000001ff0c7431 */ /* 0x000fe400000001ff */
[----:B------:R-:W-:Y:S02]  /*6b00*/  IMAD.MOV.U32 R8, RZ, RZ, 0x192 ;  /* 0x00000192ff087424 */ /* 0x000fe400078e00ff */
[----:B------:R-:W-:Y:S01]  /*6b10*/  IMAD.MOV.U32 R13, RZ, RZ, RZ ;  /* 0x000000ffff0d7224 */ /* 0x000fe200078e00ff */
[----:B------:R-:W1:Y:S01]  /*6b20*/  LDCU.64 UR6, c[0x4][0x78] ;  /* 0x01000f00ff0677ac */ /* 0x000e620008000a00 */
[----:B---3--:R-:W2:Y:S01]  /*6b30*/  LDC.64 R2, c[0x4][R3] ;  /* 0x0100000003027b82 */ /* 0x008ea20000000a00 */
[----:B------:R-:W3:Y:S01]  /*6b40*/  LDCU.64 UR4, c[0x4][0x10] ;  /* 0x01000200ff0477ac */ /* 0x000ee20008000a00 */
[----:B-----5:R-:W-:Y:S01]  /*6b50*/  MOV R5, UR9 ;  /* 0x0000000900057c02 */ /* 0x020fe20008000f00 */
[----:B------:R-:W-:Y:S01]  /*6b60*/  IMAD.U32 R4, RZ, RZ, UR8 ;  /* 0x00000008ff047e24 */ /* 0x000fe2000f8e00ff */
[----:B-1----:R-:W-:Y:S01]  /*6b70*/  MOV R7, UR7 ;  /* 0x0000000700077c02 */ /* 0x002fe20008000f00 */
[----:B------:R-:W-:Y:S01]  /*6b80*/  IMAD.U32 R6, RZ, RZ, UR6 ;  /* 0x00000006ff067e24 */ /* 0x000fe2000f8e00ff */
[----:B---3--:R-:W-:Y:S01]  /*6b90*/  MOV R11, UR5 ;  /* 0x00000005000b7c02 */ /* 0x008fe20008000f00 */
[----:B------:R-:W-:Y:S02]  /*6ba0*/  IMAD.U32 R10, RZ, RZ, UR4 ;  /* 0x00000004ff0a7e24 */ /* 0x000fe4000f8e00ff */
[----:B------:R-:W-:Y:S07]  /*6bb0*/  LEPC R20, `(.L_x_129) ;  /* 0x000000001014794e */ /* 0x000fee0000000000 */
[----:B--2-4-:R-:W-:Y:S05]  /*6bc0*/  CALL.ABS.NOINC R2 ;  /* 0x0000000002007343 */ /* 0x014fea0003c00000 */
.L_x_129:
[----:B------:R-:W-:Y:S05]  /*6bd0*/  WARPSYNC.ALL ;  /* 0x0000000000007948 */ /* 0x000fea0003800000 */
[----:B------:R-:W-:Y:S01]  /*6be0*/  R2UR UR4, R32 ;  /* 0x00000000200472ca */ /* 0x000fe200000e0000 */
[--C-:B----4-:R-:W-:Y:S02]  /*6bf0*/  HADD2.F32 R60, -RZ, R80.reuse.H0_H0 ;  /* 0x20000050ff3c7230 */ /* 0x110fe40000004100 */
[----:B------:R-:W-:Y:S02]  /*6c00*/  HFMA2 R32, -RZ, RZ, 3.7421875, 0 ;  /* 0x437c0000ff207431 */ /* 0x000fe400000001ff */
[----:B------:R-:W-:Y:S01]  /*6c10*/  HADD2.F32 R65, -RZ, R80.H1_H1 ;  /* 0x30000050ff417230 */ /* 0x000fe20000004100 */
[----:B------:R-:W-:Y:S01]  /*6c20*/  MOV R64, 0x3bbb989d ;  /* 0x3bbb989d00407802 */ /* 0x000fe20000000f00 */
[----:B------:R-:W-:Y:S01]  /*6c30*/  HADD2.F32 R62, -RZ, R81.H0_H0 ;  /* 0x20000051ff3e7230 */ /* 0x000fe20000004100 */
[----:B------:R-:W-:Y:S01]  /*6c40*/  ISETP.NE.AND P1, PT, R37, 0x3, PT ;  /* 0x000000032500780c */ /* 0x000fe20003f25270 */
[----:B------:R-:W-:Y:S01]  /*6c50*/  HADD2.F32 R67, -RZ, R83.H0_H0 ;  /* 0x20000053ff437230 */ /* 0x000fe20000004100 */
[----:B------:R-:W-:Y:S03]  /*6c60*/  BSSY.RECONVERGENT B1, `(.L_x_130) ;  /* 0x00000c3000017945 */ /* 0x000fe60003800200 */
[----:B-1-3--:R-:W1:Y:S08]  /*6c70*/  LDTM.x16 R4, tmem[UR4] ;  /* 0x00000004000479ee */ /* 0x00ae700008240000 */
[----:B------:R-:W-:Y:S01]  /*6c80*/  @!P1 NOP ;  /* 0x0000000000009918 */ /* 0x000fe20000000000 */
[----:B--2---:R-:W-:Y:S02]  /*6c90*/  @!P1 IADD3 R114, PT, PT, R114, 0x160, RZ ;  /* 0x0000016072729810 */ /* 0x004fe40007ffe0ff */
[----:B------:R-:W-:Y:S02]  /*6ca0*/  @!P1 IADD3 R115, PT, PT, R38, 0x1, RZ ;  /* 0x0000000126739810 */ /* 0x000fe40007ffe0ff */
[----:B------:R-:W-:Y:S02]  /*6cb0*/  @!P1 LOP3.LUT R114, R114, 0xfefffff8, RZ, 0xc0, !PT ;  /* 0xfefffff872729812 */ /* 0x000fe400078ec0ff */
[C---:B------:R-:W-:Y:S02]  /*6cc0*/  @!P1 ISETP.NE.AND P0, PT, R115.reuse, 0x4, PT ;  /* 0x000000047300980c */ /* 0x040fe40003f05270 */
[----:B-1----:R1:W-:Y:S02]  /*6cd0*/  @!P1 SYNCS.ARRIVE.TRANS64.RED.A1T0 RZ, [R114+URZ], RZ ;  /* 0x000000ff72ff99a7 */ /* 0x0023e400081004ff */
[----:B------:R-:W-:Y:S02]  /*6ce0*/  @!P1 SEL R38, R115, RZ, P0 ;  /* 0x000000ff73269207 */ /* 0x000fe40000000000 */
[----:B------:R-:W-:Y:S04]  /*6cf0*/  @!P1 SEL R115, RZ, 0x1, P0 ;  /* 0x00000001ff739807 */ /* 0x000fe80000000000 */
[----:B------:R-:W-:Y:S01]  /*6d00*/  @!P1 LOP3.LUT R106, R106, R115, RZ, 0x3c, !PT ;  /* 0x000000736a6a9212 */ /* 0x000fe200078e3cff */
[C---:B------:R-:W-:Y:S01]  /*6d10*/  FMUL R0, R40.reuse, R4 ;  /* 0x0000000428007220 */ /* 0x040fe20000400000 */
[C---:B------:R-:W-:Y:S01]  /*6d20*/  FMUL R2, R40.reuse, R5 ;  /* 0x0000000528027220 */ /* 0x040fe20000400000 */
[C---:B------:R-:W-:Y:S01]  /*6d30*/  FMUL R3, R40.reuse, R6 ;  /* 0x0000000628037220 */ /* 0x040fe20000400000 */
[C---:B------:R-:W-:Y:S01]  /*6d40*/  FMUL R7, R40.reuse, R7 ;  /* 0x0000000728077220 */ /* 0x040fe20000400000 */
[C---:B------:R-:W-:Y:S01]  /*6d50*/  FFMA R0, R63.reuse, R60, R0 ;  /* 0x0000003c3f007223 */ /* 0x040fe20000000000 */
[----:B------:R-:W-:Y:S02]  /*6d60*/  HADD2.F32 R60, -RZ, R81.H1_H1 ;  /* 0x30000051ff3c7230 */ /* 0x000fe40000004100 */
[C---:B------:R-:W-:Y:S01]  /*6d70*/  FFMA R2, R63.reuse, R65, R2 ;  /* 0x000000413f027223 */ /* 0x040fe20000000002 */
[--C-:B------:R-:W-:Y:S02]  /*6d80*/  HADD2.F32 R65, -RZ, R82.reuse.H0_H0 ;  /* 0x20000052ff417230 */ /* 0x100fe40000004100 */
[C---:B------:R-:W-:Y:S01]  /*6d90*/  FFMA R3, R63.reuse, R62, R3 ;  /* 0x0000003e3f037223 */ /* 0x040fe20000000003 */
[C---:B------:R-:W-:Y:S01]  /*6da0*/  FMUL R4, R40.reuse, R8 ;  /* 0x0000000828047220 */ /* 0x040fe20000400000 */
[----:B------:R-:W-:Y:S02]  /*6db0*/  HADD2.F32 R62, -RZ, R82.H1_H1 ;  /* 0x30000052ff3e7230 */ /* 0x000fe40000004100 */
[C---:B------:R-:W-:Y:S01]  /*6dc0*/  FMUL R5, R40.reuse, R9 ;  /* 0x0000000928057220 */ /* 0x040fe20000400000 */
[C---:B------:R-:W-:Y:S01]  /*6dd0*/  FFMA R7, R63.reuse, R60, R7 ;  /* 0x0000003c3f077223 */ /* 0x040fe20000000007 */
[C---:B------:R-:W-:Y:S01]  /*6de0*/  FMUL R6, R40.reuse, R10 ;  /* 0x0000000a28067220 */ /* 0x040fe20000400000 */
[----:B------:R-:W-:Y:S02]  /*6df0*/  HADD2.F32 R60, -RZ, R83.H1_H1 ;  /* 0x30000053ff3c7230 */ /* 0x000fe40000004100 */
[C---:B------:R-:W-:Y:S01]  /*6e00*/  FMUL R11, R40.reuse, R11 ;  /* 0x0000000b280b7220 */ /* 0x040fe20000400000 */
[C---:B------:R-:W-:Y:S01]  /*6e10*/  FFMA R4, R63.reuse, R65, R4 ;  /* 0x000000413f047223 */ /* 0x040fe20000000004 */
[C---:B------:R-:W-:Y:S01]  /*6e20*/  FFMA R5, R63.reuse, R62, R5 ;  /* 0x0000003e3f057223 */ /* 0x040fe20000000005 */
[--C-:B------:R-:W-:Y:S02]  /*6e30*/  HADD2.F32 R65, -RZ, R84.reuse.H0_H0 ;  /* 0x20000054ff417230 */ /* 0x100fe40000004100 */
[C---:B------:R-:W-:Y:S01]  /*6e40*/  FMUL R8, R40.reuse, R12 ;  /* 0x0000000c28087220 */ /* 0x040fe20000400000 */
[C---:B------:R-:W-:Y:S01]  /*6e50*/  FFMA R6, R63.reuse, R67, R6 ;  /* 0x000000433f067223 */ /* 0x040fe20000000006 */
[----:B------:R-:W-:Y:S02]  /*6e60*/  HADD2.F32 R62, -RZ, R84.H1_H1 ;  /* 0x30000054ff3e7230 */ /* 0x000fe40000004100 */
[C---:B------:R-:W-:Y:S01]  /*6e70*/  FMUL R9, R40.reuse, R13 ;  /* 0x0000000d28097220 */ /* 0x040fe20000400000 */
[C---:B------:R-:W-:Y:S01]  /*6e80*/  FFMA R11, R63.reuse, R60, R11 ;  /* 0x0000003c3f0b7223 */ /* 0x040fe2000000000b */
[--C-:B------:R-:W-:Y:S02]  /*6e90*/  HADD2.F32 R67, -RZ, R85.reuse.H0_H0 ;  /* 0x20000055ff437230 */ /* 0x100fe40000004100 */
[C---:B------:R-:W-:Y:S01]  /*6ea0*/  FMUL R10, R40.reuse, R14 ;  /* 0x0000000e280a7220 */ /* 0x040fe20000400000 */
[----:B------:R-:W-:Y:S02]  /*6eb0*/  HADD2.F32 R60, -RZ, R85.H1_H1 ;  /* 0x30000055ff3c7230 */ /* 0x000fe40000004100 */
[C---:B------:R-:W-:Y:S01]  /*6ec0*/  FMUL R15, R40.reuse, R15 ;  /* 0x0000000f280f7220 */ /* 0x040fe20000400000 */
[C---:B------:R-:W-:Y:S01]  /*6ed0*/  FFMA R8, R63.reuse, R65, R8 ;  /* 0x000000413f087223 */ /* 0x040fe20000000008 */
[C---:B------:R-:W-:Y:S01]  /*6ee0*/  FFMA R9, R63.reuse, R62, R9 ;  /* 0x0000003e3f097223 */ /* 0x040fe20000000009 */
[C---:B------:R-:W-:Y:S01]  /*6ef0*/  FFMA R10, R63.reuse, R67, R10 ;  /* 0x000000433f0a7223 */ /* 0x040fe2000000000a */
[--C-:B------:R-:W-:Y:S02]  /*6f00*/  HADD2.F32 R65, -RZ, R86.reuse.H0_H0 ;  /* 0x20000056ff417230 */ /* 0x100fe40000004100 */
[C---:B------:R-:W-:Y:S01]  /*6f10*/  FFMA R15, R63.reuse, R60, R15 ;  /* 0x0000003c3f0f7223 */ /* 0x040fe2000000000f */
[C---:B------:R-:W-:Y:S01]  /*6f20*/  FMUL R12, R40.reuse, R16 ;  /* 0x00000010280c7220 */ /* 0x040fe20000400000 */
[----:B------:R-:W-:Y:S02]  /*6f30*/  HADD2.F32 R60, -RZ, R86.H1_H1 ;  /* 0x30000056ff3c7230 */ /* 0x000fe40000004100 */
[C---:B------:R-:W-:Y:S01]  /*6f40*/  FMUL R13, R40.reuse, R17 ;  /* 0x00000011280d7220 */ /* 0x040fe20000400000 */
[--C-:B------:R-:W-:Y:S02]  /*6f50*/  HADD2.F32 R67, -RZ, R87.reuse.H0_H0 ;  /* 0x20000057ff437230 */ /* 0x100fe40000004100 */
[C---:B------:R-:W-:Y:S01]  /*6f60*/  FMUL R14, R40.reuse, R18 ;  /* 0x00000012280e7220 */ /* 0x040fe20000400000 */
[----:B------:R-:W-:Y:S02]  /*6f70*/  HADD2.F32 R62, -RZ, R87.H1_H1 ;  /* 0x30000057ff3e7230 */ /* 0x000fe40000004100 */
[----:B------:R-:W-:Y:S01]  /*6f80*/  FMUL R19, R40, R19 ;  /* 0x0000001328137220 */ /* 0x000fe20000400000 */
[C---:B------:R-:W-:Y:S01]  /*6f90*/  FFMA R12, R63.reuse, R65, R12 ;  /* 0x000000413f0c7223 */ /* 0x040fe2000000000c */
[C---:B------:R-:W-:Y:S01]  /*6fa0*/  FFMA R13, R63.reuse, R60, R13 ;  /* 0x0000003c3f0d7223 */ /* 0x040fe2000000000d */
[C---:B------:R-:W-:Y:S01]  /*6fb0*/  FFMA R14, R63.reuse, R67, R14 ;  /* 0x000000433f0e7223 */ /* 0x040fe2000000000e */
[----:B------:R-:W-:Y:S01]  /*6fc0*/  FFMA R19, R63, R62, R19 ;  /* 0x0000003e3f137223 */ /* 0x000fe20000000013 */
[C---:B------:R-:W-:Y:S04]  /*6fd0*/  FFMA.SAT R41, R0.reuse, -R64, 0.5 ;  /* 0x3f00000000297423 */ /* 0x040fe80000002840 */
[----:B------:R-:W-:Y:S04]  /*6fe0*/  FFMA.RM R41, R41, R32, 12582913 ;  /* 0x4b40000129297423 */ /* 0x000fe80000004020 */
[C---:B------:R-:W-:Y:S01]  /*6ff0*/  FADD R17, R41.reuse, -12583039 ;  /* 0xcb40007f29117421 */ /* 0x040fe20000000000 */
[----:B------:R-:W-:Y:S03]  /*7000*/  SHF.L.U32 R65, R41, 0x17, RZ ;  /* 0x0000001729417819 */ /* 0x000fe600000006ff */
[C---:B------:R-:W-:Y:S04]  /*7010*/  FFMA R17, R0.reuse, -1.4426950216293334961, -R17 ;  /* 0xbfb8aa3b00117823 */ /* 0x040fe80000000811 */
[----:B------:R-:W-:Y:S01]  /*7020*/  FFMA R17, R0, -1.925963033500011079e-08, R17 ;  /* 0xb2a5706000117823 */ /* 0x000fe20000000011 */
[----:B------:R-:W-:Y:S03]  /*7030*/  FFMA.SAT R43, R2, -R64, 0.5 ;  /* 0x3f000000022b7423 */ /* 0x000fe60000002840 */
[----:B------:R-:W2:Y:S01]  /*7040*/  MUFU.EX2 R60, R17 ;  /* 0x00000011003c7308 */ /* 0x000ea20000000800 */
[----:B------:R-:W-:Y:S04]  /*7050*/  FFMA.RM R42, R43, R32, 12582913 ;  /* 0x4b4000012b2a7423 */ /* 0x000fe80000004020 */
[----:B------:R-:W-:Y:S04]  /*7060*/  FADD R21, R42, -12583039 ;  /* 0xcb40007f2a157421 */ /* 0x000fe80000000000 */
[C---:B------:R-:W-:Y:S04]  /*7070*/  FFMA R21, R2.reuse, -1.4426950216293334961, -R21 ;  /* 0xbfb8aa3b02157823 */ /* 0x040fe80000000815 */
[----:B------:R-:W-:Y:S01]  /*7080*/  FFMA R21, R2, -1.925963033500011079e-08, R21 ;  /* 0xb2a5706002157823 */ /* 0x000fe20000000015 */
[----:B------:R-:W-:Y:S03]  /*7090*/  FFMA.SAT R43, R3, -R64, 0.5 ;  /* 0x3f000000032b7423 */ /* 0x000fe60000002840 */
[----:B------:R-:W3:Y:S01]  /*70a0*/  MUFU.EX2 R62, R21 ;  /* 0x00000015003e7308 */ /* 0x000ee20000000800 */
[----:B------:R-:W-:Y:S04]  /*70b0*/  FFMA.RM R43, R43, R32, 12582913 ;  /* 0x4b4000012b2b7423 */ /* 0x000fe80000004020 */
[C---:B------:R-:W-:Y:S01]  /*70c0*/  FADD R16, R43.reuse, -12583039 ;  /* 0xcb40007f2b107421 */ /* 0x040fe20000000000 */
[----:B------:R-:W-:Y:S03]  /*70d0*/  SHF.L.U32 R67, R43, 0x17, RZ ;  /* 0x000000172b437819 */ /* 0x000fe600000006ff */
[C---:B------:R-:W-:Y:S04]  /*70e0*/  FFMA R16, R3.reuse, -1.4426950216293334961, -R16 ;  /* 0xbfb8aa3b03107823 */ /* 0x040fe80000000810 */
[----:B------:R-:W-:Y:S01]  /*70f0*/  FFMA R16, R3, -1.925963033500011079e-08, R16 ;  /* 0xb2a5706003107823 */ /* 0x000fe20000000010 */
[----:B------:R-:W-:Y:S03]  /*7100*/  FFMA.SAT R45, R7, -R64, 0.5 ;  /* 0x3f000000072d7423 */ /* 0x000fe60000002840 */
[----:B------:R-:W4:Y:S01]  /*7110*/  MUFU.EX2 R66, R16 ;  /* 0x0000001000427308 */ /* 0x000f220000000800 */
[----:B------:R-:W-:Y:S04]  /*7120*/  FFMA.RM R44, R45, R32, 12582913 ;  /* 0x4b4000012d2c7423 */ /* 0x000fe80000004020 */
[----:B------:R-:W-:Y:S04]  /*7130*/  FADD R18, R44, -12583039 ;  /* 0xcb40007f2c127421 */ /* 0x000fe80000000000 */
[C---:B------:R-:W-:Y:S04]  /*7140*/  FFMA R18, R7.reuse, -1.4426950216293334961, -R18 ;  /* 0xbfb8aa3b07127823 */ /* 0x040fe80000000812 */
[----:B------:R-:W-:Y:S01]  /*7150*/  FFMA R18, R7, -1.925963033500011079e-08, R18 ;  /* 0xb2a5706007127823 */ /* 0x000fe20000000012 */
[C---:B------:R-:W-:Y:S03]  /*7160*/  FFMA.SAT R45, R4.reuse, -R64, 0.5 ;  /* 0x3f000000042d7423 */ /* 0x040fe60000002840 */
[----:B------:R-:W5:Y:S01]  /*7170*/  MUFU.EX2 R68, R18 ;  /* 0x0000001200447308 */ /* 0x000f620000000800 */
[----:B------:R-:W-:Y:S04]  /*7180*/  FFMA.RM R45, R45, R32, 12582913 ;  /* 0x4b4000012d2d7423 */ /* 0x000fe80000004020 */
[----:B------:R-:W-:Y:S04]  /*7190*/  FADD R23, R45, -12583039 ;  /* 0xcb40007f2d177421 */ /* 0x000fe80000000000 */
[C---:B------:R-:W-:Y:S04]  /*71a0*/  FFMA R23, R4.reuse, -1.4426950216293334961, -R23 ;  /* 0xbfb8aa3b04177823 */ /* 0x040fe80000000817 */
[----:B------:R-:W-:Y:S01]  /*71b0*/  FFMA R23, R4, -1.925963033500011079e-08, R23 ;  /* 0xb2a5706004177823 */ /* 0x000fe20000000017 */
[----:B------:R-:W-:Y:S03]  /*71c0*/  FFMA.SAT R47, R5, -R64, 0.5 ;  /* 0x3f000000052f7423 */ /* 0x000fe60000002840 */
[----:B------:R-:W5:Y:S01]  /*71d0*/  MUFU.EX2 R69, R23 ;  /* 0x0000001700457308 */ /* 0x000f620000000800 */
        /* <DEDUP_REMOVED lines=58> */
[----:B------:R-:W-:Y:S01]  /*7580*/  FFMA.SAT R57, R19, -R64, 0.5 ;  /* 0x3f00000013397423 */ /* 0x000fe20000002840 */
[----:B------:R-:W-:Y:S03]  /*7590*/  SHF.L.U32 R64, R51, 0x17, RZ ;  /* 0x0000001733407819 */ /* 0x000fe600000006ff */
[----:B------:R-:W-:Y:S04]  /*75a0*/  FFMA.RM R32, R57, R32, 12582913 ;  /* 0x4b40000139207423 */ /* 0x000fe80000004020 */
[----:B------:R-:W-:Y:S04]  /*75b0*/  FADD R30, R32, -12583039 ;  /* 0xcb40007f201e7421 */ /* 0x000fe80000000000 */
[C---:B------:R-:W-:Y:S04]  /*75c0*/  FFMA R30, R19.reuse, -1.4426950216293334961, -R30 ;  /* 0xbfb8aa3b131e7823 */ /* 0x040fe8000000081e */
[----:B------:R-:W-:Y:S01]  /*75d0*/  FFMA R30, R19, -1.925963033500011079e-08, R30 ;  /* 0xb2a57060131e7823 */ /* 0x000fe2000000001e */
[----:B--2---:R-:W-:Y:S01]  /*75e0*/  FFMA R59, R60, R65, 1 ;  /* 0x3f8000003c3b7423 */ /* 0x004fe20000000041 */
[----:B------:R-:W-:Y:S02]  /*75f0*/  SHF.L.U32 R65, R42, 0x17, RZ ;  /* 0x000000172a417819 */ /* 0x000fe400000006ff */
[----:B------:R-:W-:Y:S02]  /*7600*/  SHF.L.U32 R60, R45, 0x17, RZ ;  /* 0x000000172d3c7819 */ /* 0x000fe400000006ff */
[----:B-1----:R-:W-:Y:S01]  /*7610*/  IADD3 R114, PT, PT, R59, 0x1800000, RZ ;  /* 0x018000003b727810 */ /* 0x002fe20007ffe0ff */
[----:B---3--:R-:W-:Y:S01]  /*7620*/  FFMA R56, R62, R65, 1 ;  /* 0x3f8000003e387423 */ /* 0x008fe20000000041 */
[----:B------:R-:W-:Y:S01]  /*7630*/  SHF.L.U32 R65, R44, 0x17, RZ ;  /* 0x000000172c417819 */ /* 0x000fe200000006ff */
[----:B----4-:R-:W-:Y:S01]  /*7640*/  FFMA R57, R66, R67, 1 ;  /* 0x3f80000042397423 */ /* 0x010fe20000000043 */
[----:B------:R-:W-:Y:S01]  /*7650*/  LOP3.LUT R114, R114, 0x7f800000, RZ, 0xc0, !PT ;  /* 0x7f80000072727812 */ /* 0x000fe200078ec0ff */
[----:B------:R-:W1:Y:S01]  /*7660*/  MUFU.EX2 R66, R33 ;  /* 0x0000002100427308 */ /* 0x000e620000000800 */
[----:B------:R-:W-:Y:S01]  /*7670*/  SHF.L.U32 R67, R46, 0x17, RZ ;  /* 0x000000172e437819 */ /* 0x000fe200000006ff */
[----:B-----5:R-:W-:Y:S01]  /*7680*/  FFMA R61, R68, R65, 1 ;  /* 0x3f800000443d7423 */ /* 0x020fe20000000041 */
[----:B------:R-:W-:Y:S01]  /*7690*/  ISETP.GT.U32.AND P0, PT, R114, 0x1ffffff, PT ;  /* 0x01ffffff7200780c */ /* 0x000fe20003f04070 */
[----:B------:R-:W-:Y:S01]  /*76a0*/  FFMA R46, R69, R60, 1 ;  /* 0x3f800000452e7423 */ /* 0x000fe2000000003c */
[----:B------:R-:W-:Y:S01]  /*76b0*/  SHF.L.U32 R60, R47, 0x17, RZ ;  /* 0x000000172f3c7819 */ /* 0x000fe200000006ff */
[----:B------:R-:W-:Y:S01]  /*76c0*/  FFMA R43, R70, R67, 1 ;  /* 0x3f800000462b7423 */ /* 0x000fe20000000043 */
[----:B------:R-:W-:Y:S03]  /*76d0*/  SHF.L.U32 R65, R48, 0x17, RZ ;  /* 0x0000001730417819 */ /* 0x000fe600000006ff */
[----:B------:R-:W2:Y:S01]  /*76e0*/  MUFU.EX2 R68, R30 ;  /* 0x0000001e00447308 */ /* 0x000ea20000000800 */
[----:B------:R-:W-:Y:S01]  /*76f0*/  SHF.L.U32 R62, R49, 0x17, RZ ;  /* 0x00000017313e7819 */ /* 0x000fe200000006ff */
[----:B------:R-:W-:Y:S01]  /*7700*/  FFMA R58, R71, R60, 1 ;  /* 0x3f800000473a7423 */ /* 0x000fe2000000003c */
        /* <DEDUP_REMOVED lines=12> */
[----:B------:R-:W-:Y:S01]  /*77d0*/  FFMA R47, R78, R67, 1 ;  /* 0x3f8000004e2f7423 */ /* 0x000fe20000000043 */
[----:B-1----:R-:W-:Y:S02]  /*77e0*/  FFMA R44, R66, R69, 1 ;  /* 0x3f800000422c7423 */ /* 0x002fe40000000045 */
[----:B--2---:R-:W-:Y:S01]  /*77f0*/  FFMA R41, R68, R71, 1 ;  /* 0x3f80000044297423 */ /* 0x004fe20000000047 */
[----:B------:R-:W-:Y:S06]  /*7800*/  @P0 BRA `(.L_x_131) ;  /* 0x0000000000100947 */ /* 0x000fec0003800000 */
[----:B------:R-:W-:Y:S02]  /*7810*/  MOV R52, 0x7830 ;  /* 0x0000783000347802 */ /* 0x000fe40000000f00 */
[----:B------:R-:W-:Y:S05]  /*7820*/  CALL.REL.NOINC `($__internal_3_$__cuda_sm20_rcp_rn_f32_slowpath) ;  /* 0x0000002800087944 */ /* 0x000fea0003c00000 */
[----:B------:R-:W-:Y:S01]  /*7830*/  MOV R16, R32 ;  /* 0x0000002000107202 */ /* 0x000fe20000000f00 */
[----:B------:R-:W-:Y:S05]  /*7840*/  BRA `(.L_x_132) ;  /* 0x0000000000107947 */ /* 0x000fea0003800000 */
.L_x_131:
[----:B------:R-:W1:Y:S02]  /*7850*/  MUFU.RCP R16, R59 ;  /* 0x0000003b00107308 */ /* 0x000e640000001000 */
[----:B-1----:R-:W-:Y:S04]  /*7860*/  FFMA R17, R59, R16, -1 ;  /* 0xbf8000003b117423 */ /* 0x002fe80000000010 */
[----:B------:R-:W-:Y:S04]  /*7870*/  FADD.FTZ R21, -R17, -RZ ;  /* 0x800000ff11157221 */ /* 0x000fe80000010100 */
[----:B------:R-:W-:Y:S07]  /*7880*/  FFMA R16, R16, R21, R16 ;  /* 0x0000001510107223 */ /* 0x000fee0000000010 */
.L_x_132:
[----:B------:R-:W-:Y:S05]  /*7890*/  BSYNC.RECONVERGENT B1 ;  /* 0x0000000000017941 */ /* 0x000fea0003800200 */
.L_x_130:
[----:B------:R-:W-:Y:S01]  /*78a0*/  VIADD R17, R56, 0x1800000 ;  /* 0x0180000038117836 */ /* 0x000fe20000000000 */
[----:B------:R-:W-:Y:S04]  /*78b0*/  BSSY.RECONVERGENT B1, `(.L_x_133) ;  /* 0x000000e000017945 */ /* 0x000fe80003800200 */
[----:B------:R-:W-:Y:S04]  /*78c0*/  LOP3.LUT R17, R17, 0x7f800000, RZ, 0xc0, !PT ;  /* 0x7f80000011117812 */ /* 0x000fe800078ec0ff */
[----:B------:R-:W-:Y:S11]  /*78d0*/  ISETP.GT.U32.AND P0, PT, R17, 0x1ffffff, PT ;  /* 0x01ffffff1100780c */ /* 0x000ff60003f04070 */
[----:B------:R-:W-:Y:S02]  /*78e0*/  @!UPT UIADD3 URZ, UPT, UPT, URZ, URZ, URZ ;  /* 0x000000fffffff290 */ /* 0x000fe4000fffe0ff */
[----:B------:R-:W-:Y:S05]  /*78f0*/  @P0 BRA `(.L_x_134) ;  /* 0x0000000000140947 */ /* 0x000fea0003800000 */
[----:B------:R-:W-:Y:S02]  /*7900*/  MOV R59, R56 ;  /* 0x00000038003b7202 */ /* 0x000fe40000000f00 */
[----:B------:R-:W-:Y:S02]  /*7910*/  MOV R52, 0x7930 ;  /* 0x0000793000347802 */ /* 0x000fe40000000f00 */
[----:B------:R-:W-:Y:S05]  /*7920*/  CALL.REL.NOINC `($__internal_3_$__cuda_sm20_rcp_rn_f32_slowpath) ;  /* 0x0000002400c87944 */ /* 0x000fea0003c00000 */
[----:B------:R-:W-:Y:S01]  /*7930*/  MOV R17, R32 ;  /* 0x0000002000117202 */ /* 0x000fe20000000f00 */
[----:B------:R-:W-:Y:S05]  /*7940*/  BRA `(.L_x_135) ;  /* 0x0000000000107947 */ /* 0x000fea0003800000 */
.L_x_134:
[----:B------:R-:W1:Y:S02]  /*7950*/  MUFU.RCP R17, R56 ;  /* 0x0000003800117308 */ /* 0x000e640000001000 */
[----:B-1----:R-:W-:Y:S04]  /*7960*/  FFMA R18, R56, R17, -1 ;  /* 0xbf80000038127423 */ /* 0x002fe80000000011 */
[----:B------:R-:W-:Y:S04]  /*7970*/  FADD.FTZ R20, -R18, -RZ ;  /* 0x800000ff12147221 */ /* 0x000fe80000010100 */
[----:B------:R-:W-:Y:S07]  /*7980*/  FFMA R17, R17, R20, R17 ;  /* 0x0000001411117223 */ /* 0x000fee0000000011 */
.L_x_135:
[----:B------:R-:W-:Y:S05]  /*7990*/  BSYNC.RECONVERGENT B1 ;  /* 0x0000000000017941 */ /* 0x000fea0003800200 */
.L_x_133:
        /* <DEDUP_REMOVED lines=11> */
.L_x_137:
[----:B------:R-:W1:Y:S02]  /*7a50*/  MUFU.RCP R18, R57 ;  /* 0x0000003900127308 */ /* 0x000e640000001000 */
[----:B-1----:R-:W-:Y:S04]  /*7a60*/  FFMA R20, R57, R18, -1 ;  /* 0xbf80000039147423 */ /* 0x002fe80000000012 */
[----:B------:R-:W-:Y:S04]  /*7a70*/  FADD.FTZ R21, -R20, -RZ ;  /* 0x800000ff14157221 */ /* 0x000fe80000010100 */
[----:B------:R-:W-:Y:S07]  /*7a80*/  FFMA R18, R18, R21, R18 ;  /* 0x0000001512127223 */ /* 0x000fee0000000012 */
.L_x_138:
[----:B------:R-:W-:Y:S05]  /*7a90*/  BSYNC.RECONVERGENT B1 ;  /* 0x0000000000017941 */ /* 0x000fea0003800200 */
.L_x_136:
        /* <DEDUP_REMOVED lines=11> */
.L_x_140:
[----:B------:R-:W1:Y:S02]  /*7b50*/  MUFU.RCP R20, R61 ;  /* 0x0000003d00147308 */ /* 0x000e640000001000 */
[----:B-1----:R-:W-:Y:S04]  /*7b60*/  FFMA R21, R61, R20, -1 ;  /* 0xbf8000003d157423 */ /* 0x002fe80000000014 */
[----:B------:R-:W-:Y:S04]  /*7b70*/  FADD.FTZ R23, -R21, -RZ ;  /* 0x800000ff15177221 */ /* 0x000fe80000010100 */
[----:B------:R-:W-:Y:S07]  /*7b80*/  FFMA R20, R20, R23, R20 ;  /* 0x0000001714147223 */ /* 0x000fee0000000014 */
.L_x_141:
[----:B------:R-:W-:Y:S05]  /*7b90*/  BSYNC.RECONVERGENT B1 ;  /* 0x0000000000017941 */ /* 0x000fea0003800200 */
.L_x_139:
        /* <DEDUP_REMOVED lines=11> */
.L_x_143:
[----:B------:R-:W1:Y:S02]  /*7c50*/  MUFU.RCP R21, R46 ;  /* 0x0000002e00157308 */ /* 0x000e640000001000 */
[----:B-1----:R-:W-:Y:S04]  /*7c60*/  FFMA R22, R46, R21, -1 ;  /* 0xbf8000002e167423 */ /* 0x002fe80000000015 */
[----:B------:R-:W-:Y:S04]  /*7c70*/  FADD.FTZ R24, -R22, -RZ ;  /* 0x800000ff16187221 */ /* 0x000fe80000010100 */
[----:B------:R-:W-:Y:S07]  /*7c80*/  FFMA R21, R21, R24, R21 ;  /* 0x0000001815157223 */ /* 0x000fee0000000015 */
.L_x_144:
[----:B------:R-:W-:Y:S05]  /*7c90*/  BSYNC.RECONVERGENT B1 ;  /* 0x0000000000017941 */ /* 0x000fea0003800200 */
.L_x_142:
        /* <DEDUP_REMOVED lines=11> */
.L_x_146:
[----:B------:R-:W1:Y:S02]  /*7d50*/  MUFU.RCP R22, R43 ;  /* 0x0000002b00167308 */ /* 0x000e640000001000 */
[----:B-1----:R-:W-:Y:S04]  /*7d60*/  FFMA R23, R43, R22, -1 ;  /* 0xbf8000002b177423 */ /* 0x002fe80000000016 */
[----:B------:R-:W-:Y:S04]  /*7d70*/  FADD.FTZ R25, -R23, -RZ ;  /* 0x800000ff17197221 */ /* 0x000fe80000010100 */
[----:B------:R-:W-:Y:S07]  /*7d80*/  FFMA R22, R22, R25, R22 ;  /* 0x0000001916167223 */ /* 0x000fee0000000016 */
.L_x_147:
[----:B------:R-:W-:Y:S05]  /*7d90*/  BSYNC.RECONVERGENT B1 ;  /* 0x0000000000017941 */ /* 0x000fea0003800200 */
.L_x_145:
        /* <DEDUP_REMOVED lines=11> */
.L_x_149:
[----:B------:R-:W1:Y:S02]  /*7e50*/  MUFU.RCP R23, R58 ;  /* 0x0000003a00177308 */ /* 0x000e640000001000 */
[----:B-1----:R-:W-:Y:S04]  /*7e60*/  FFMA R24, R58, R23, -1 ;  /* 0xbf8000003a187423 */ /* 0x002fe80000000017 */
[----:B------:R-:W-:Y:S04]  /*7e70*/  FADD.FTZ R26, -R24, -RZ ;  /* 0x800000ff181a7221 */ /* 0x000fe80000010100 */
[----:B------:R-:W-:Y:S07]  /*7e80*/  FFMA R23, R23, R26, R23 ;  /* 0x0000001a17177223 */ /* 0x000fee0000000017 */
.L_x_150:
[----:B------:R-:W-:Y:S05]  /*7e90*/  BSYNC.RECONVERGENT B1 ;  /* 0x0000000000017941 */ /* 0x000fea0003800200 */
.L_x_148:
        /* <DEDUP_REMOVED lines=11> */
.L_x_152:
[----:B------:R-:W1:Y:S02]  /*7f50*/  MUFU.RCP R24, R49 ;  /* 0x0000003100187308 */ /* 0x000e640000001000 */
[----:B-1----:R-:W-:Y:S04]  /*7f60*/  FFMA R25, R49, R24, -1 ;  /* 0xbf80000031197423 */ /* 0x002fe80000000018 */
[----:B------:R-:W-:Y:S04]  /*7f70*/  FADD.FTZ R27, -R25, -RZ ;  /* 0x800000ff191b7221 */ /* 0x000fe80000010100 */
[----:B------:R-:W-:Y:S07]  /*7f80*/  FFMA R24, R24, R27, R24 ;  /* 0x0000001b18187223 */ /* 0x000fee0000000018 */
.L_x_153:
[----:B------:R-:W-:Y:S05]  /*7f90*/  BSYNC.RECONVERGENT B1 ;  /* 0x0000000000017941 */ /* 0x000fea0003800200 */
.L_x_151:
        /* <DEDUP_REMOVED lines=11> */
.L_x_155:
[----:B------:R-:W1:Y:S02]  /*8050*/  MUFU.RCP R25, R48 ;  /* 0x0000003000197308 */ /* 0x000e640000001000 */
[----:B-1----:R-:W-:Y:S04]  /*8060*/  FFMA R26, R48, R25, -1 ;  /* 0xbf800000301a7423 */ /* 0x002fe80000000019 */
[----:B------:R-:W-:Y:S04]  /*8070*/  FADD.FTZ R28, -R26, -RZ ;  /* 0x800000ff1a1c7221 */ /* 0x000fe80000010100 */
[----:B------:R-:W-:Y:S07]  /*8080*/  FFMA R25, R25, R28, R25 ;  /* 0x0000001c19197223 */ /* 0x000fee0000000019 */
.L_x_156:
[----:B------:R-:W-:Y:S05]  /*8090*/  BSYNC.RECONVERGENT B1 ;  /* 0x0000000000017941 */ /* 0x000fea0003800200 */
.L_x_154:
        /* <DEDUP_REMOVED lines=11> */
.L_x_158:
[----:B------:R-:W1:Y:S02]  /*8150*/  MUFU.RCP R26, R45 ;  /* 0x0000002d001a7308 */ /* 0x000e640000001000 */
[----:B-1----:R-:W-:Y:S04]  /*8160*/  FFMA R27, R45, R26, -1 ;  /* 0xbf8000002d1b7423 */ /* 0x002fe8000000001a */
[----:B------:R-:W-:Y:S04]  /*8170*/  FADD.FTZ R29, -R27, -RZ ;  /* 0x800000ff1b1d7221 */ /* 0x000fe80000010100 */
[----:B------:R-:W-:Y:S07]  /*8180*/  FFMA R26, R26, R29, R26 ;  /* 0x0000001d1a1a7223 */ /* 0x000fee000000001a */
.L_x_159:
[----:B------:R-:W-:Y:S05]  /*8190*/  BSYNC.RECONVERGENT B1 ;  /* 0x0000000000017941 */ /* 0x000fea0003800200 */
.L_x_157:
        /* <DEDUP_REMOVED lines=11> */
.L_x_161:
[----:B------:R-:W1:Y:S02]  /*8250*/  MUFU.RCP R27, R42 ;  /* 0x0000002a001b7308 */ /* 0x000e640000001000 */
[----:B-1----:R-:W-:Y:S04]  /*8260*/  FFMA R28, R42, R27, -1 ;  /* 0xbf8000002a1c7423 */ /* 0x002fe8000000001b */
[----:B------:R-:W-:Y:S04]  /*8270*/  FADD.FTZ R30, -R28, -RZ ;  /* 0x800000ff1c1e7221 */ /* 0x000fe80000010100 */
[----:B------:R-:W-:Y:S07]  /*8280*/  FFMA R27, R27, R30, R27 ;  /* 0x0000001e1b1b7223 */ /* 0x000fee000000001b */
.L_x_162:
[----:B------:R-:W-:Y:S05]  /*8290*/  BSYNC.RECONVERGENT B1 ;  /* 0x0000000000017941 */ /* 0x000fea0003800200 */
.L_x_160:
        /* <DEDUP_REMOVED lines=11> */
.L_x_164:
[----:B------:R-:W1:Y:S02]  /*8350*/  MUFU.RCP R28, R51 ;  /* 0x00000033001c7308 */ /* 0x000e640000001000 */
[----:B-1----:R-:W-:Y:S04]  /*8360*/  FFMA R29, R51, R28, -1 ;  /* 0xbf800000331d7423 */ /* 0x002fe8000000001c */
[----:B------:R-:W-:Y:S04]  /*8370*/  FADD.FTZ R31, -R29, -RZ ;  /* 0x800000ff1d1f7221 */ /* 0x000fe80000010100 */
[----:B------:R-:W-:Y:S07]  /*8380*/  FFMA R28, R28, R31, R28 ;  /* 0x0000001f1c1c7223 */ /* 0x000fee000000001c */
.L_x_165:
[----:B------:R-:W-:Y:S05]  /*8390*/  BSYNC.RECONVERGENT B1 ;  /* 0x0000000000017941 */ /* 0x000fea0003800200 */
.L_x_163:
        /* <DEDUP_REMOVED lines=11> */
.L_x_167:
[----:B------:R-:W1:Y:S02]  /*8450*/  MUFU.RCP R29, R50 ;  /* 0x00000032001d7308 */ /* 0x000e640000001000 */
[----:B-1----:R-:W-:Y:S04]  /*8460*/  FFMA R30, R50, R29, -1 ;  /* 0xbf800000321e7423 */ /* 0x002fe8000000001d */
[----:B------:R-:W-:Y:S04]  /*8470*/  FADD.FTZ R32, -R30, -RZ ;  /* 0x800000ff1e207221 */ /* 0x000fe80000010100 */
[----:B------:R-:W-:Y:S07]  /*8480*/  FFMA R29, R29, R32, R29 ;  /* 0x000000201d1d7223 */ /* 0x000fee000000001d */
.L_x_168:
[----:B------:R-:W-:Y:S05]  /*8490*/  BSYNC.RECONVERGENT B1 ;  /* 0x0000000000017941 */ /* 0x000fea0003800200 */
.L_x_166:
        /* <DEDUP_REMOVED lines=11> */
.L_x_170:
[----:B------:R-:W1:Y:S02]  /*8550*/  MUFU.RCP R30, R47 ;  /* 0x0000002f001e7308 */ /* 0x000e640000001000 */
[----:B-1----:R-:W-:Y:S04]  /*8560*/  FFMA R31, R47, R30, -1 ;  /* 0xbf8000002f1f7423 */ /* 0x002fe8000000001e */
[----:B------:R-:W-:Y:S04]  /*8570*/  FADD.FTZ R33, -R31, -RZ ;  /* 0x800000ff1f217221 */ /* 0x000fe80000010100 */
[----:B------:R-:W-:Y:S07]  /*8580*/  FFMA R30, R30, R33, R30 ;  /* 0x000000211e1e7223 */ /* 0x000fee000000001e */
.L_x_171:
[----:B------:R-:W-:Y:S05]  /*8590*/  BSYNC.RECONVERGENT B1 ;  /* 0x0000000000017941 */ /* 0x000fea0003800200 */
.L_x_169:
        /* <DEDUP_REMOVED lines=11> */
.L_x_173:
[----:B------:R-:W1:Y:S02]  /*8650*/  MUFU.RCP R31, R44 ;  /* 0x0000002c001f7308 */ /* 0x000e640000001000 */
[----:B-1----:R-:W-:Y:S04]  /*8660*/  FFMA R32, R44, R31, -1 ;  /* 0xbf8000002c207423 */ /* 0x002fe8000000001f */
[----:B------:R-:W-:Y:S04]  /*8670*/  FADD.FTZ R42, -R32, -RZ ;  /* 0x800000ff202a7221 */ /* 0x000fe80000010100 */
[----:B------:R-:W-:Y:S07]  /*8680*/  FFMA R31, R31, R42, R31 ;  /* 0x0000002a1f1f7223 */ /* 0x000fee000000001f */
.L_x_174:
[----:B------:R-:W-:Y:S05]  /*8690*/  BSYNC.RECONVERGENT B1 ;  /* 0x0000000000017941 */ /* 0x000fea0003800200 */
.L_x_172:
        /* <DEDUP_REMOVED lines=9> */
[----:B------:R-:W-:Y:S05]  /*8730*/  BRA `(.L_x_177) ;  /* 0x0000000000107947 */ /* 0x000fea0003800000 */
.L_x_176:
[----:B------:R-:W1:Y:S02]  /*8740*/  MUFU.RCP R32, R41 ;  /* 0x0000002900207308 */ /* 0x000e640000001000 */
[----:B-1----:R-:W-:Y:S04]  /*8750*/  FFMA R33, R41, R32, -1 ;  /* 0xbf80000029217423 */ /* 0x002fe80000000020 */
[----:B------:R-:W-:Y:S04]  /*8760*/  FADD.FTZ R43, -R33, -RZ ;  /* 0x800000ff212b7221 */ /* 0x000fe80000010100 */
[----:B------:R-:W-:Y:S07]  /*8770*/  FFMA R32, R32, R43, R32 ;  /* 0x0000002b20207223 */ /* 0x000fee0000000020 */
.L_x_177:
[----:B------:R-:W-:Y:S05]  /*8780*/  BSYNC.RECONVERGENT B1 ;  /* 0x0000000000017941 */ /* 0x000fea0003800200 */
.L_x_175:
[----:B------:R-:W-:Y:S01]  /*8790*/  MOV R55, UR43 ;  /* 0x0000002b00377c02 */ /* 0x000fe20008000f00 */
[----:B------:R-:W-:Y:S01]  /*87a0*/  FMUL R48, R0, R16 ;  /* 0x0000001000307220 */ /* 0x000fe20000400000 */
[----:B------:R-:W-:Y:S01]  /*87b0*/  LOP3.LUT P0, RZ, R107, 0x40, RZ, 0xc0, !PT ;  /* 0x000000406bff7812 */ /* 0x000fe2000780c0ff */
[----:B------:R-:W-:Y:S01]  /*87c0*/  FMUL R33, R2, R17 ;  /* 0x0000001102217220 */ /* 0x000fe20000400000 */
[----:B------:R-:W-:Y:S01]  /*87d0*/  LEA R55, R55, R108, 0xb ;  /* 0x0000006c37377211 */ /* 0x000fe200078e58ff */
[----:B------:R-:W-:Y:S01]  /*87e0*/  FMUL R49, R3, R18 ;  /* 0x0000001203317220 */ /* 0x000fe20000400000 */
[----:B------:R-:W-:Y:S01]  /*87f0*/  FMUL R42, R7, R20 ;  /* 0x00000014072a7220 */ /* 0x000fe20000400000 */
[----:B------:R-:W-:Y:S01]  /*8800*/  FMUL R50, R4, R21 ;  /* 0x0000001504327220 */ /* 0x000fe20000400000 */
[----:B------:R-:W-:Y:S01]  /*8810*/  F2FP.F16.F32.PACK_AB R48, R33, R48 ;  /* 0x000000302130723e */ /* 0x000fe200000000ff */
[----:B------:R-:W-:Y:S01]  /*8820*/  FMUL R41, R5, R22 ;  /* 0x0000001605297220 */ /* 0x000fe20000400000 */
[----:B------:R-:W-:Y:S01]  /*8830*/  LEA R33, R55, UR41, 0x1 ;  /* 0x0000002937217c11 */ /* 0x000fe2000f8e08ff */
[----:B------:R-:W-:Y:S01]  /*8840*/  FMUL R51, R6, R23 ;  /* 0x0000001706337220 */ /* 0x000fe20000400000 */
[----:B------:R-:W-:Y:S01]  /*8850*/  F2FP.F16.F32.PACK_AB R49, R42, R49 ;  /* 0x000000312a31723e */ /* 0x000fe200000000ff */
[----:B------:R-:W-:Y:S01]  /*8860*/  FMUL R44, R11, R24 ;  /* 0x000000180b2c7220 */ /* 0x000fe20000400000 */
        /* <DEDUP_REMOVED lines=8> */
[----:B------:R-:W-:Y:S01]  /*88f0*/  F2FP.F16.F32.PACK_AB R50, R41, R50 ;  /* 0x000000322932723e */ /* 0x000fe200000000ff */
[----:B------:R-:W-:Y:S01]  /*8900*/  BSSY.RECONVERGENT B0, `(.L_x_178) ;  /* 0x000002e000007945 */ /* 0x000fe20003800200 */
[----:B------:R-:W-:Y:S02]  /*8910*/  F2FP.F16.F32.PACK_AB R51, R44, R51 ;  /* 0x000000332c33723e */ /* 0x000fe400000000ff */
[C---:B------:R-:W-:Y:S02]  /*8920*/  IADD3 R42, PT, PT, R33.reuse, 0x200, RZ ;  /* 0x00000200212a7810 */ /* 0x040fe40007ffe0ff */
[----:B------:R-:W-:Y:S01]  /*8930*/  F2FP.F16.F32.PACK_AB R44, R46, R43 ;  /* 0x0000002b2e2c723e */ /* 0x000fe200000000ff */
[----:B------:R1:W-:Y:S01]  /*8940*/  STS.128 [R33+0x200], R48 ;  /* 0x0002003021007388 */ /* 0x0003e20000000c00 */
[----:B------:R-:W-:Y:S02]  /*8950*/  F2FP.F16.F32.PACK_AB R46, R54, R47 ;  /* 0x0000002f362e723e */ /* 0x000fe400000000ff */
[----:B------:R-:W-:Y:S02]  /*8960*/  IADD3 R41, PT, PT, R33, 0x210, RZ ;  /* 0x0000021021297810 */ /* 0x000fe40007ffe0ff */
[----:B------:R-:W-:Y:S02]  /*8970*/  F2FP.F16.F32.PACK_AB R45, R52, R45 ;  /* 0x0000002d342d723e */ /* 0x000fe400000000ff */
[----:B------:R-:W-:Y:S02]  /*8980*/  F2FP.F16.F32.PACK_AB R47, R56, R53 ;  /* 0x00000035382f723e */ /* 0x000fe400000000ff */
[----:B------:R-:W-:Y:S02]  /*8990*/  @P0 IADD3 R41, PT, PT, R42, -0x10, RZ ;  /* 0xfffffff02a290810 */ /* 0x000fe40007ffe0ff */
[----:B------:R-:W-:Y:S03]  /*89a0*/  ISETP.NE.AND P0, PT, R109, RZ, PT ;  /* 0x000000ff6d00720c */ /* 0x000fe60003f05270 */
[----:B------:R1:W-:Y:S01]  /*89b0*/  STS.128 [R41], R44 ;  /* 0x0000002c29007388 */ /* 0x0003e20000000c00 */
[----:B------:R-:W-:Y:S01]  /*89c0*/  @!PT LDS RZ, [RZ] ;  /* 0x00000000fffff984 */ /* 0x000fe20000000800 */
[----:B------:R-:W-:Y:S01]  /*89d0*/  @!PT LDS RZ, [RZ] ;  /* 0x00000000fffff984 */ /* 0x000fe20000000800 */
[----:B------:R-:W-:Y:S01]  /*89e0*/  @!PT LDS RZ, [RZ] ;  /* 0x00000000fffff984 */ /* 0x000fe20000000800 */
[----:B------:R-:W-:Y:S01]  /*89f0*/  @!PT LDS RZ, [RZ] ;  /* 0x00000000fffff984 */ /* 0x000fe20000000800 */
[----:B------:R2:W-:Y:S06]  /*8a00*/  MEMBAR.ALL.CTA ;  /* 0x0000000000007992 */ /* 0x0005ec0000008000 */
[----:B--2---:R-:W2:Y:S02]  /*8a10*/  FENCE.VIEW.ASYNC.S ;  /* 0x00000000000073c6 */ /* 0x004ea40000000000 */
[----:B--2---:R-:W-:Y:S06]  /*8a20*/  BAR.SYNC.DEFER_BLOCKING 0x1, 0x80 ;  /* 0x0042000000007b1d */ /* 0x004fec0000010000 */
[----:B------:R-:W-:Y:S05]  /*8a30*/  @P0 BRA `(.L_x_179) ;  /* 0x0000000000680947 */ /* 0x000fea0003800000 */
[----:B------:R-:W-:Y:S01]  /*8a40*/  UIADD3 UR8, UP0, UPT, UR46, 0x680, URZ ;  /* 0x000006802e087890 */ /* 0x000fe2000ff1e0ff */
[----:B------:R-:W-:Y:S01]  /*8a50*/  R2UR UR6, R93 ;  /* 0x000000005d0672ca */ /* 0x000fe200000e0000 */
[----:B------:R-:W-:Y:S01]  /*8a60*/  ULEA UR10, UR43, UR41, 0xc ;  /* 0x000000292b0a7291 */ /* 0x000fe2000f8e60ff */
[----:B------:R-:W-:Y:S01]  /*8a70*/  PLOP3.LUT P0, PT, PT, PT, PT, 0x80, 0x8 ;  /* 0x000000000008781c */ /* 0x000fe20003f0f070 */
[----:B------:R-:W-:Y:S01]  /*8a80*/  UIADD3.X UR9, UPT, UPT, URZ, UR47, URZ, UP0, !UPT ;  /* 0x0000002fff097290 */ /* 0x000fe200087fe4ff */
[----:B------:R-:W-:Y:S01]  /*8a90*/  IMAD.IADD R0, R92, 0x1, R35 ;  /* 0x000000015c007824 */ /* 0x000fe200078e0223 */
[----:B------:R-:W-:Y:S11]  /*8aa0*/  UIADD3 UR4, UPT, UPT, UR10, 0x200, URZ ;  /* 0x000002000a047890 */ /* 0x000ff6000fffe0ff */
[----:B------:R-:W-:Y:S01]  /*8ab0*/  @!UPT UIADD3 URZ, UPT, UPT, URZ, URZ, URZ ;  /* 0x000000fffffff290 */ /* 0x000fe2000fffe0ff */
.L_x_180:
[----:B------:R-:W-:Y:S02]  /*8ac0*/  PLOP3.LUT P1, PT, P1, P0, PT, 0xf2, 0x2f ;  /* 0x00000000002f781c */ /* 0x000fe40000f21e72 */
[----:B------:R-:W-:Y:S01]  /*8ad0*/  @P0 R2UR P1, UR5, R0 ;  /* 0x00000000000502ca */ /* 0x000fe20000020000 */
[----:B------:R-:W-:Y:S07]  /*8ae0*/  UMOV UR7, UR36 ;  /* 0x0000002400077c82 */ /* 0x000fee0008000000 */
[----:B------:R-:W-:Y:S05]  /*8af0*/  @P0 PLOP3.LUT P0, PT, P1, PT, PT, 0x80, 0x8 ;  /* 0x000000000008081c */ /* 0x000fea0000f0f070 */
[----:B------:R2:W-:Y:S08]  /*8b00*/  UTMASTG.3D [UR4], [UR8] ;  /* 0x00000004080073b5 */ /* 0x0005f00008010000 */
[----:B--2---:R-:W-:Y:S05]  /*8b10*/  @P0 BRA.U.ANY `(.L_x_180) ;  /* 0xfffffffd00e80947 */ /* 0x004fea000393ffff */
[----:B------:R-:W-:Y:S01]  /*8b20*/  R2UR UR6, R93 ;  /* 0x000000005d0672ca */ /* 0x000fe200000e0000 */
[----:B------:R-:W-:Y:S01]  /*8b30*/  UIADD3 UR4, UPT, UPT, UR10, 0xa00, URZ ;  /* 0x00000a000a047890 */ /* 0x000fe2000fffe0ff */
[----:B------:R-:W-:Y:S01]  /*8b40*/  PLOP3.LUT P0, PT, PT, PT, PT, 0x80, 0x8 ;  /* 0x000000000008781c */ /* 0x000fe20003f0f070 */
[----:B------:R-:W-:Y:S11]  /*8b50*/  VIADD R0, R0, 0x40 ;  /* 0x0000004000007836 */ /* 0x000ff60000000000 */
[----:B------:R-:W-:Y:S01]  /*8b60*/  @!UPT UIADD3 URZ, UPT, UPT, URZ, URZ, URZ ;  /* 0x000000fffffff290 */ /* 0x000fe2000fffe0ff */
.L_x_181:
[----:B------:R-:W-:Y:S02]  /*8b70*/  PLOP3.LUT P1, PT, P1, P0, PT, 0xf2, 0x2f ;  /* 0x00000000002f781c */ /* 0x000fe40000f21e72 */
[----:B------:R-:W-:Y:S01]  /*8b80*/  @P0 R2UR P1, UR5, R0 ;  /* 0x00000000000502ca */ /* 0x000fe20000020000 */
[----:B------:R-:W-:Y:S07]  /*8b90*/  UMOV UR7, UR36 ;  /* 0x0000002400077c82 */ /* 0x000fee0008000000 */
[----:B------:R-:W-:Y:S05]  /*8ba0*/  @P0 PLOP3.LUT P0, PT, P1, PT, PT, 0x80, 0x8 ;  /* 0x000000000008081c */ /* 0x000fea0000f0f070 */
[----:B------:R2:W-:Y:S08]  /*8bb0*/  UTMASTG.3D [UR4], [UR8] ;  /* 0x00000004080073b5 */ /* 0x0005f00008010000 */
[----:B--2---:R-:W-:Y:S05]  /*8bc0*/  @P0 BRA.U.ANY `(.L_x_181) ;  /* 0xfffffffd00e80947 */ /* 0x004fea000393ffff */
[----:B------:R0:W-:Y:S02]  /*8bd0*/  UTMACMDFLUSH ;  /* 0x00000000000079b7 */ /* 0x0001e40000000000 */
.L_x_179:
[----:B------:R-:W-:Y:S05]  /*8be0*/  BSYNC.RECONVERGENT B0 ;  /* 0x0000000000007941 */ /* 0x000fea0003800200 */
.L_x_178:
[----:B------:R-:W-:Y:S01]  /*8bf0*/  UIADD3 UR43, UPT, UPT, UR43, 0x1, URZ ;  /* 0x000000012b2b7890 */ /* 0x000fe2000fffe0ff */
[----:B------:R-:W-:Y:S01]  /*8c00*/  ISETP.NE.AND P0, PT, R109, RZ, PT ;  /* 0x000000ff6d00720c */ /* 0x000fe20003f05270 */
[----:B------:R-:W-:Y:S02]  /*8c10*/  BSSY.RECONVERGENT B0, `(.L_x_182) ;  /* 0x0000007000007945 */ /* 0x000fe40003800200 */
[----:B------:R-:W-:Y:S04]  /*8c20*/  UISETP.NE.AND UP0, UPT, UR43, 0x4, UPT ;  /* 0x000000042b00788c */ /* 0x000fe8000bf05270 */
[----:B------:R-:W-:Y:S02]  /*8c30*/  USEL UR4, URZ, 0x1, UP0 ;  /* 0x00000001ff047887 */ /* 0x000fe40008000000 */
[----:B------:R-:W-:Y:S02]  /*8c40*/  USEL UR43, UR43, URZ, UP0 ;  /* 0x000000ff2b2b7287 */ /* 0x000fe40008000000 */
[----:B------:R-:W-:Y:S02]  /*8c50*/  ULOP3.LUT UR44, UR44, UR4, URZ, 0x3c, !UPT ;  /* 0x000000042c2c7292 */ /* 0x000fe4000f8e3cff */
[----:B------:R-:W-:Y:S10]  /*8c60*/  @P0 BRA `(.L_x_183) ;  /* 0x0000000000040947 */ /* 0x000ff40003800000 */
[----:B------:R-:W-:Y:S04]  /*8c70*/  DEPBAR.LE SB0, 0x1 ;  /* 0x000080400000791a */ /* 0x000fe80000000000 */
.L_x_183:
[----:B------:R-:W-:Y:S05]  /*8c80*/  BSYNC.RECONVERGENT B0 ;  /* 0x0000000000007941 */ /* 0x000fea0003800200 */
.L_x_182:
[----:B------:R-:W-:Y:S01]  /*8c90*/  BAR.SYNC.DEFER_BLOCKING 0x1, 0x80 ;  /* 0x0042000000007b1d */ /* 0x000fe20000010000 */
[----:B------:R-:W-:Y:S01]  /*8ca0*/  ISETP.NE.AND P3, PT, R113, RZ, PT ;  /* 0x000000ff7100720c */ /* 0x000fe20003f65270 */
[----:B------:R-:W-:Y:S05]  /*8cb0*/  VIADD R98, R98, 0x1 ;  /* 0x0000000162627836 */ /* 0x000fea0000000000 */
[----:B------:R-:W-:Y:S01]  /*8cc0*/  ISETP.GE.U32.AND P0, PT, R98, 0x2, PT ;  /* 0x000000026200780c */ /* 0x000fe20003f06070 */
[----:B------:R-:W-:Y:S11]  /*8cd0*/  BSSY.RECONVERGENT B0, `(.L_x_184) ;  /* 0x000000b000007945 */ /* 0x000ff60003800200 */
[----:B------:R-:W-:Y:S01]  /*8ce0*/  @!UPT UIADD3 URZ, UPT, UPT, URZ, URZ, URZ ;  /* 0x000000fffffff290 */ /* 0x000fe2000fffe0ff */
[----:B------:R-:W-:Y:S05]  /*8cf0*/  @!P0 BRA `(.L_x_185) ;  /* 0x0000000000208947 */ /* 0x000fea0003800000 */
[C---:B------:R-:W-:Y:S01]  /*8d00*/  @!P3 LEA R3, R104.reuse, UR41, 0x3 ;  /* 0x000000296803bc11 */ /* 0x040fe2000f8e18ff */
[----:B------:R-:W-:Y:S02]  /*8d10*/  IMAD.U32 R0, RZ, RZ, UR37 ;  /* 0x00000025ff007e24 */ /* 0x000fe4000f8e00ff */
[----:B------:R-:W-:Y:S02]  /*8d20*/  VIADD R104, R104, 0x1 ;  /* 0x0000000168687836 */ /* 0x000fe40000000000 */
[----:B------:R-:W-:Y:S03]  /*8d30*/  @!P3 VIADD R3, R3, 0xf0 ;  /* 0x000000f00303b836 */ /* 0x000fe60000000000 */
[----:B------:R-:W-:Y:S02]  /*8d40*/  ISETP.NE.AND P0, PT, R104, 0x4, PT ;  /* 0x000000046800780c */ /* 0x000fe40003f05270 */
[----:B------:R-:W-:Y:S02]  /*8d50*/  @!P3 PRMT R0, R0, 0x654, R3 ;  /* 0x000006540000b816 */ /* 0x000fe40000000003 */
[----:B------:R-:W-:Y:S02]  /*8d60*/  SEL R104, R104, RZ, P0 ;  /* 0x000000ff68687207 */ /* 0x000fe40000000000 */
[----:B------:R2:W-:Y:S07]  /*8d70*/  @!P3 SYNCS.ARRIVE.TRANS64.RED.A1T0 RZ, [R0+URZ], RZ ;  /* 0x000000ff00ffb9a7 */ /* 0x0005ee00081004ff */
.L_x_185:
[----:B------:R-:W-:Y:S05]  /*8d80*/  BSYNC.RECONVERGENT B0 ;  /* 0x0000000000007941 */ /* 0x000fea0003800200 */
.L_x_184:
[C---:B------:R-:W-:Y:S01]  /*8d90*/  ISETP.EQ.OR P2, PT, R37.reuse, 0x3, P3 ;  /* 0x000000032500780c */ /* 0x040fe20001f42670 */
[----:B------:R-:W-:Y:S01]  /*8da0*/  VIADD R37, R37, 0x1 ;  /* 0x0000000125257836 */ /* 0x000fe20000000000 */
[----:B------:R-:W-:Y:S04]  /*8db0*/  SEL R99, R99, 0x1, P3 ;  /* 0x0000000163637807 */ /* 0x000fe80001800000 */
[----:B------:R-:W-:Y:S07]  /*8dc0*/  ISETP.NE.AND P0, PT, R37, 0x4, PT ;  /* 0x000000042500780c */ /* 0x000fee0003f05270 */
[----:B------:R-:W-:Y:S02]  /*8dd0*/  @!P2 LEA R3, R97, UR41, 0x3 ;  /* 0x000000296103ac11 */ /* 0x000fe4000f8e18ff */
[----:B--2---:R-:W-:Y:S04]  /*8de0*/  @!P2 SHF.L.U32 R0, R100, 0x1f, RZ ;  /* 0x0000001f6400a819 */ /* 0x004fe800000006ff */
[----:B------:R-:W2:Y:S02]  /*8df0*/  @!P2 SYNCS.PHASECHK.TRANS64.TRYWAIT P1, [R3+URZ+0xd0], R0 ;  /* 0x0000d0000300a5a7 */ /* 0x000ea400080211ff */
[----:B--2---:R-:W-:Y:S01]  /*8e00*/  @!P2 SEL R99, RZ, 0x1, !P1 ;  /* 0x00000001ff63a807 */ /* 0x004fe20004800000 */
[----:B------:R-:W-:Y:S06]  /*8e10*/  @P0 BRA `(.L_x_186) ;  /* 0xffffffd800780947 */ /* 0x000fec000383ffff */
[----:B------:R-:W-:Y:S01]  /*8e20*/  ISETP.NE.AND P3, PT, R112, RZ, PT ;  /* 0x000000ff7000720c */ /* 0x000fe20003f65270 */
[----:B------:R-:W-:Y:S01]  /*8e30*/  UIADD3 UR42, UPT, UPT, UR42, 0x4, URZ ;  /* 0x000000042a2a7890 */ /* 0x000fe2000fffe0ff */
[----:B------:R-:W-:Y:S01]  /*8e40*/  ISETP.NE.AND P0, PT, R94, 0x2, PT ;  /* 0x000000025e00780c */ /* 0x000fe20003f05270 */
[----:B------:R-:W-:Y:S02]  /*8e50*/  IMAD.IADD R18, R102, 0x1, R79 ;  /* 0x0000000166127824 */ /* 0x000fe400078e024f */
[----:B------:R-:W-:Y:S01]  /*8e60*/  IMAD.IADD R19, R101, 0x1, R88 ;  /* 0x0000000165137824 */ /* 0x000fe200078e0258 */
[----:B------:R-:W-:Y:S02]  /*8e70*/  SEL R0, RZ, 0x1, P0 ;  /* 0x00000001ff007807 */ /* 0x000fe40000000000 */
[----:B------:R-:W-:Y:S02]  /*8e80*/  SEL R94, R94, RZ, P0 ;  /* 0x000000ff5e5e7207 */ /* 0x000fe40000000000 */
[----:B------:R-:W-:-:S03]  /*8e90*/  LOP3.LUT R105, R105, R0, RZ, 0x3c, !PT ;  /* 0x0000000069697212 */ /* 0x000fc600078e3cff */
[----:B------:R-:W-:Y:S01]  /*8ea0*/  @P3 R2UR UR36, R103 ;  /* 0x00000000672432ca */ /* 0x000fe200000e0000 */
[----:B------:R-:W-:-:S14]  /*8eb0*/  @P3 BRA `(.L_x_187) ;  /* 0xffffffcc00183947 */ /* 0x000fdc000383ffff */
[----:B------:R-:W-:-:S09]  /*8ec0*/  UISETP.NE.AND UP0, UPT, UR45, URZ, UPT ;  /* 0x000000ff2d00728c */ /* 0x000fd2000bf05270 */
[----:B------:R-:W-:Y:S05]  /*8ed0*/  BRA.U !UP0, `(.L_x_188) ;  /* 0x0000000108487547 */ /* 0x000fea000b800000 */
[----:B------:R-:W2:Y:S02]  /*8ee0*/  LDCU.64 UR4, c[0x0][0x890] ;  /* 0x00011200ff0477ac */ /* 0x000ea40008000a00 */
[----:B--2---:R-:W-:-:S04]  /*8ef0*/  UISETP.NE.U32.AND UP0, UPT, UR4, URZ, UPT ;  /* 0x000000ff0400728c */ /* 0x004fc8000bf05070 */
[----:B------:R-:W-:-:S09]  /*8f00*/  UISETP.NE.AND.EX UP0, UPT, UR5, URZ, UPT, UP0 ;  /* 0x000000ff0500728c */ /* 0x000fd2000bf05300 */
[----:B------:R-:W-:Y:S05]  /*8f10*/  BRA.U UP0, `(.L_x_189) ;  /* 0x00000001000c7547 */ /* 0x000fea000b800000 */
[----:B------:R-:W-:-:S13]  /*8f20*/  FSETP.NEU.AND P0, PT, R63, RZ, PT ;  /* 0x000000ff3f00720b */ /* 0x000fda0003f0d000 */
[----:B------:R-:W-:Y:S05]  /*8f30*/  @!P0 EXIT ;  /* 0x000000000000894d */ /* 0x000fea0003800000 */
[----:B------:R-:W-:Y:S05]  /*8f40*/  BRA `(.L_x_188) ;  /* 0x00000000002c7947 */ /* 0x000fea0003800000 */
.L_x_189:
[----:B------:R-:W-:Y:S01]  /*8f50*/  ISETP.NE.AND P0, PT, R90, RZ, PT ;  /* 0x000000ff5a00720c */ /* 0x000fe20003f05270 */
[----:B------:R-:W-:-:S12]  /*8f60*/  BSSY.RECONVERGENT B0, `(.L_x_188) ;  /* 0x0000009000007945 */ /* 0x000fd80003800200 */
[----:B------:R-:W-:Y:S05]  /*8f70*/  @P0 BRA `(.L_x_190) ;  /* 0x0000000000140947 */ /* 0x000fea0003800000 */
[----:B------:R-:W2:Y:S02]  /*8f80*/  LDCU.64 UR4, c[0x0][0x888] ;  /* 0x00011100ff0477ac */ /* 0x000ea40008000a00 */
[----:B--2---:R-:W-:-:S04]  /*8f90*/  ISETP.NE.U32.AND P0, PT, RZ, UR4, PT ;  /* 0x00000004ff007c0c */ /* 0x004fc8000bf05070 */
[----:B------:R-:W-:-:S13]  /*8fa0*/  ISETP.NE.AND.EX P0, PT, RZ, UR5, PT, P0 ;  /* 0x00000005ff007c0c */ /* 0x000fda000bf05300 */
[----:B------:R-:W-:Y:S05]  /*8fb0*/  @!P0 EXIT ;  /* 0x000000000000894d */ /* 0x000fea0003800000 */
[----:B------:R-:W-:Y:S05]  /*8fc0*/  BRA `(.L_x_191) ;  /* 0x0000000000087947 */ /* 0x000fea0003800000 */
.L_x_190:
[----:B------:R-:W-:-:S13]  /*8fd0*/  FSETP.NEU.AND P0, PT, R63, RZ, PT ;  /* 0x000000ff3f00720b */ /* 0x000fda0003f0d000 */
[----:B------:R-:W-:Y:S05]  /*8fe0*/  @!P0 EXIT ;  /* 0x000000000000894d */ /* 0x000fea0003800000 */
.L_x_191:
[----:B------:R-:W-:Y:S05]  /*8ff0*/  BSYNC.RECONVERGENT B0 ;  /* 0x0000000000007941 */ /* 0x000fea0003800200 */
.L_x_188:
[----:B------:R-:W-:Y:S01]  /*9000*/  LEA R3, R104, UR41, 0x3 ;  /* 0x0000002968037c11 */ /* 0x000fe2000f8e18ff */
[----:B------:R-:W-:Y:S01]  /*9010*/  IMAD.U32 R0, RZ, RZ, UR37 ;  /* 0x00000025ff007e24 */ /* 0x000fe2000f8e00ff */
[----:B------:R-:W-:-:S04]  /*9020*/  DEPBAR.LE SB0, 0x0 ;  /* 0x000080000000791a */ /* 0x000fc80000000000 */
[----:B------:R-:W-:-:S05]  /*9030*/  VIADD R3, R3, 0xf0 ;  /* 0x000000f003037836 */ /* 0x000fca0000000000 */
[----:B------:R-:W-:-:S04]  /*9040*/  PRMT R0, R0, 0x654, R3 ;  /* 0x0000065400007816 */ /* 0x000fc80000000003 */
[----:B------:R-:W-:Y:S01]  /*9050*/  SYNCS.ARRIVE.TRANS64.RED.A1T0 RZ, [R0+URZ], RZ ;  /* 0x000000ff00ff79a7 */ /* 0x000fe200081004ff */
[----:B------:R-:W-:Y:S05]  /*9060*/  EXIT ;  /* 0x000000000000794d */ /* 0x000fea0003800000 */
.L_x_25:
[----:B--2---:R2:W4:Y:S02]  /*9070*/  SYNCS.PHASECHK.TRANS64.TRYWAIT P0, [R3+URZ+0x190], R2 ;  /* 0x00019002030075a7 */ /* 0x00452400080011ff */
[----:B----4-:R-:W-:Y:S05]  /*9080*/  @!P0 NANOSLEEP.SYNCS 0x989680 ;  /* 0x009896800000895d */ /* 0x010fea0003900000 */
[----:B------:R-:W4:Y:S02]  /*9090*/  @!P0 SYNCS.PHASECHK.TRANS64 P0, [R3+URZ+0x190], R2 ;  /* 0x00019002030085a7 */ /* 0x000f2400080010ff */
[----:B----4-:R-:W-:Y:S05]  /*90a0*/  @!P0 BRA `(.L_x_25) ;  /* 0xfffffffc00f08947 */ /* 0x010fea000383ffff */
[----:B------:R-:W-:Y:S05]  /*90b0*/  BRA `(.L_x_192) ;  /* 0xffffff8800107947 */ /* 0x000fea000383ffff */
.L_x_28:
[----:B-1----:R-:W-:-:S07]  /*90c0*/  MOV R2, UR33 ;  /* 0x0000002100027c02 */ /* 0x002fce0008000f00 */
.L_x_193:
[----:B-1----:R1:W2:Y:S02]  /*90d0*/  SYNCS.PHASECHK.TRANS64.TRYWAIT P0, [R2+URZ+0x68], R5 ;  /* 0x00006805020075a7 */ /* 0x0022a400080011ff */
[----:B--2---:R-:W-:Y:S05]  /*90e0*/  @!P0 NANOSLEEP.SYNCS 0x989680 ;  /* 0x009896800000895d */ /* 0x004fea0003900000 */
[----:B------:R-:W2:Y:S02]  /*90f0*/  @!P0 SYNCS.PHASECHK.TRANS64 P0, [R2+URZ+0x68], R5 ;  /* 0x00006805020085a7 */ /* 0x000ea400080010ff */
[----:B--2---:R-:W-:Y:S05]  /*9100*/  @!P0 BRA `(.L_x_193) ;  /* 0xfffffffc00f08947 */ /* 0x004fea000383ffff */
[----:B------:R-:W-:Y:S05]  /*9110*/  BRA `(.L_x_27) ;  /* 0xffffff8800747947 */ /* 0x000fea000383ffff */
.L_x_35:
[----:B-1----:R-:W-:-:S07]  /*9120*/  MOV R2, UR17 ;  /* 0x0000001100027c02 */ /* 0x002fce0008000f00 */
.L_x_194:
[----:B-1----:R1:W2:Y:S02]  /*9130*/  SYNCS.PHASECHK.TRANS64.TRYWAIT P0, [R2+URZ+0x68], R5 ;  /* 0x00006805020075a7 */ /* 0x0022a400080011ff */
[----:B--2---:R-:W-:Y:S05]  /*9140*/  @!P0 NANOSLEEP.SYNCS 0x989680 ;  /* 0x009896800000895d */ /* 0x004fea0003900000 */
[----:B------:R-:W2:Y:S02]  /*9150*/  @!P0 SYNCS.PHASECHK.TRANS64 P0, [R2+URZ+0x68], R5 ;  /* 0x00006805020085a7 */ /* 0x000ea400080010ff */
[----:B--2---:R-:W-:Y:S05]  /*9160*/  @!P0 BRA `(.L_x_194) ;  /* 0xfffffffc00f08947 */ /* 0x004fea000383ffff */
[----:B------:R-:W-:Y:S05]  /*9170*/  BRA `(.L_x_34) ;  /* 0xffffff8c00307947 */ /* 0x000fea000383ffff */
.L_x_40:
[----:B-1----:R1:W2:Y:S02]  /*9180*/  SYNCS.PHASECHK.TRANS64.TRYWAIT P0, [R2+URZ+0x120], R3 ;  /* 0x00012003020075a7 */ /* 0x0022a400080011ff */
[----:B--2---:R-:W-:Y:S05]  /*9190*/  @!P0 NANOSLEEP.SYNCS 0x989680 ;  /* 0x009896800000895d */ /* 0x004fea0003900000 */
[----:B------:R-:W2:Y:S02]  /*91a0*/  @!P0 SYNCS.PHASECHK.TRANS64 P0, [R2+URZ+0x120], R3 ;  /* 0x00012003020085a7 */ /* 0x000ea400080010ff */
[----:B--2---:R-:W-:Y:S05]  /*91b0*/  @!P0 BRA `(.L_x_40) ;  /* 0xfffffffc00f08947 */ /* 0x004fea000383ffff */
[----:B------:R-:W-:Y:S05]  /*91c0*/  BRA `(.L_x_195) ;  /* 0xffffff8c00d07947 */ /* 0x000fea000383ffff */
.L_x_44:
[----:B---3--:R-:W-:-:S07]  /*91d0*/  MOV R0, UR4 ;  /* 0x0000000400007c02 */ /* 0x008fce0008000f00 */
.L_x_196:
[----:B-1----:R1:W2:Y:S02]  /*91e0*/  SYNCS.PHASECHK.TRANS64.TRYWAIT P0, [R0+URZ], R3 ;  /* 0x00000003000075a7 */ /* 0x0022a400080011ff */
[----:B--2---:R-:W-:Y:S05]  /*91f0*/  @!P0 NANOSLEEP.SYNCS 0x989680 ;  /* 0x009896800000895d */ /* 0x004fea0003900000 */
[----:B------:R-:W2:Y:S02]  /*9200*/  @!P0 SYNCS.PHASECHK.TRANS64 P0, [R0+URZ], R3 ;  /* 0x00000003000085a7 */ /* 0x000ea400080010ff */
[----:B--2---:R-:W-:Y:S05]  /*9210*/  @!P0 BRA `(.L_x_196) ;  /* 0xfffffffc00f08947 */ /* 0x004fea000383ffff */
[----:B------:R-:W-:Y:S05]  /*9220*/  BRA `(.L_x_197) ;  /* 0xffffff9400407947 */ /* 0x000fea000383ffff */
.L_x_45:
[----:B---3--:R-:W-:-:S07]  /*9230*/  MOV R0, UR4 ;  /* 0x0000000400007c02 */ /* 0x008fce0008000f00 */
.L_x_198:
[----:B-1----:R1:W2:Y:S02]  /*9240*/  SYNCS.PHASECHK.TRANS64.TRYWAIT P0, [R0+URZ], R3 ;  /* 0x00000003000075a7 */ /* 0x0022a400080011ff */
[----:B--2---:R-:W-:Y:S05]  /*9250*/  @!P0 NANOSLEEP.SYNCS 0x989680 ;  /* 0x009896800000895d */ /* 0x004fea0003900000 */
[----:B------:R-:W2:Y:S02]  /*9260*/  @!P0 SYNCS.PHASECHK.TRANS64 P0, [R0+URZ], R3 ;  /* 0x00000003000085a7 */ /* 0x000ea400080010ff */
[----:B--2---:R-:W-:Y:S05]  /*9270*/  @!P0 BRA `(.L_x_198) ;  /* 0xfffffffc00f08947 */ /* 0x004fea000383ffff */
[----:B------:R-:W-:Y:S05]  /*9280*/  BRA `(.L_x_199) ;  /* 0xffffff94004c7947 */ /* 0x000fea000383ffff */
.L_x_46:
[----:B---3--:R-:W-:-:S07]  /*9290*/  MOV R0, UR4 ;  /* 0x0000000400007c02 */ /* 0x008fce0008000f00 */
.L_x_200:
[----:B-1----:R1:W2:Y:S02]  /*92a0*/  SYNCS.PHASECHK.TRANS64.TRYWAIT P0, [R0+URZ], R3 ;  /* 0x00000003000075a7 */ /* 0x0022a400080011ff */
[----:B--2---:R-:W-:Y:S05]  /*92b0*/  @!P0 NANOSLEEP.SYNCS 0x989680 ;  /* 0x009896800000895d */ /* 0x004fea0003900000 */
[----:B------:R-:W2:Y:S02]  /*92c0*/  @!P0 SYNCS.PHASECHK.TRANS64 P0, [R0+URZ], R3 ;  /* 0x00000003000085a7 */ /* 0x000ea400080010ff */
[----:B--2---:R-:W-:Y:S05]  /*92d0*/  @!P0 BRA `(.L_x_200) ;  /* 0xfffffffc00f08947 */ /* 0x004fea000383ffff */
[----:B------:R-:W-:Y:S05]  /*92e0*/  BRA `(.L_x_201) ;  /* 0xffffff9400587947 */ /* 0x000fea000383ffff */
.L_x_47:
[----:B---3--:R-:W-:-:S07]  /*92f0*/  MOV R0, UR4 ;  /* 0x0000000400007c02 */ /* 0x008fce0008000f00 */
.L_x_202:
[----:B-1----:R1:W2:Y:S02]  /*9300*/  SYNCS.PHASECHK.TRANS64.TRYWAIT P0, [R0+URZ], R3 ;  /* 0x00000003000075a7 */ /* 0x0022a400080011ff */
[----:B--2---:R-:W-:Y:S05]  /*9310*/  @!P0 NANOSLEEP.SYNCS 0x989680 ;  /* 0x009896800000895d */ /* 0x004fea0003900000 */
[----:B------:R-:W2:Y:S02]  /*9320*/  @!P0 SYNCS.PHASECHK.TRANS64 P0, [R0+URZ], R3 ;  /* 0x00000003000085a7 */ /* 0x000ea400080010ff */
[----:B--2---:R-:W-:Y:S05]  /*9330*/  @!P0 BRA `(.L_x_202) ;  /* 0xfffffffc00f08947 */ /* 0x004fea000383ffff */
[----:B------:R-:W-:Y:S05]  /*9340*/  BRA `(.L_x_203) ;  /* 0xffffff9400647947 */ /* 0x000fea000383ffff */
.L_x_48:
[----:B---3--:R-:W-:-:S07]  /*9350*/  MOV R0, UR4 ;  /* 0x0000000400007c02 */ /* 0x008fce0008000f00 */
.L_x_204:
[----:B-1----:R1:W2:Y:S02]  /*9360*/  SYNCS.PHASECHK.TRANS64.TRYWAIT P0, [R0+URZ], R3 ;  /* 0x00000003000075a7 */ /* 0x0022a400080011ff */
[----:B--2---:R-:W-:Y:S05]  /*9370*/  @!P0 NANOSLEEP.SYNCS 0x989680 ;  /* 0x009896800000895d */ /* 0x004fea0003900000 */
[----:B------:R-:W2:Y:S02]  /*9380*/  @!P0 SYNCS.PHASECHK.TRANS64 P0, [R0+URZ], R3 ;  /* 0x00000003000085a7 */ /* 0x000ea400080010ff */
[----:B--2---:R-:W-:Y:S05]  /*9390*/  @!P0 BRA `(.L_x_204) ;  /* 0xfffffffc00f08947 */ /* 0x004fea000383ffff */
[----:B------:R-:W-:Y:S05]  /*93a0*/  BRA `(.L_x_205) ;  /* 0xffffff9400707947 */ /* 0x000fea000383ffff */
.L_x_49:
[----:B---3--:R-:W-:-:S07]  /*93b0*/  MOV R0, UR4 ;  /* 0x0000000400007c02 */ /* 0x008fce0008000f00 */
.L_x_206:
[----:B-1----:R1:W2:Y:S02]  /*93c0*/  SYNCS.PHASECHK.TRANS64.TRYWAIT P0, [R0+URZ], R3 ;  /* 0x00000003000075a7 */ /* 0x0022a400080011ff */
[----:B--2---:R-:W-:Y:S05]  /*93d0*/  @!P0 NANOSLEEP.SYNCS 0x989680 ;  /* 0x009896800000895d */ /* 0x004fea0003900000 */
[----:B------:R-:W2:Y:S02]  /*93e0*/  @!P0 SYNCS.PHASECHK.TRANS64 P0, [R0+URZ], R3 ;  /* 0x00000003000085a7 */ /* 0x000ea400080010ff */
[----:B--2---:R-:W-:Y:S05]  /*93f0*/  @!P0 BRA `(.L_x_206) ;  /* 0xfffffffc00f08947 */ /* 0x004fea000383ffff */
[----:B------:R-:W-:Y:S05]  /*9400*/  BRA `(.L_x_207) ;  /* 0xffffff94007c7947 */ /* 0x000fea000383ffff */
.L_x_50:
[----:B---3--:R-:W-:-:S07]  /*9410*/  MOV R0, UR4 ;  /* 0x0000000400007c02 */ /* 0x008fce0008000f00 */
.L_x_208:
[----:B-1----:R1:W2:Y:S02]  /*9420*/  SYNCS.PHASECHK.TRANS64.TRYWAIT P0, [R0+URZ], R3 ;  /* 0x00000003000075a7 */ /* 0x0022a400080011ff */
[----:B--2---:R-:W-:Y:S05]  /*9430*/  @!P0 NANOSLEEP.SYNCS 0x989680 ;  /* 0x009896800000895d */ /* 0x004fea0003900000 */
[----:B------:R-:W2:Y:S02]  /*9440*/  @!P0 SYNCS.PHASECHK.TRANS64 P0, [R0+URZ], R3 ;  /* 0x00000003000085a7 */ /* 0x000ea400080010ff */
[----:B--2---:R-:W-:Y:S05]  /*9450*/  @!P0 BRA `(.L_x_208) ;  /* 0xfffffffc00f08947 */ /* 0x004fea000383ffff */
[----:B------:R-:W-:Y:S05]  /*9460*/  BRA `(.L_x_209) ;  /* 0xffffff9400887947 */ /* 0x000fea000383ffff */
.L_x_51:
[----:B---3--:R-:W-:-:S07]  /*9470*/  MOV R0, UR4 ;  /* 0x0000000400007c02 */ /* 0x008fce0008000f00 */
.L_x_210:
[----:B-1----:R1:W2:Y:S02]  /*9480*/  SYNCS.PHASECHK.TRANS64.TRYWAIT P0, [R0+URZ], R3 ;  /* 0x00000003000075a7 */ /* 0x0022a400080011ff */
[----:B--2---:R-:W-:Y:S05]  /*9490*/  @!P0 NANOSLEEP.SYNCS 0x989680 ;  /* 0x009896800000895d */ /* 0x004fea0003900000 */
[----:B------:R-:W2:Y:S02]  /*94a0*/  @!P0 SYNCS.PHASECHK.TRANS64 P0, [R0+URZ], R3 ;  /* 0x00000003000085a7 */ /* 0x000ea400080010ff */
[----:B--2---:R-:W-:Y:S05]  /*94b0*/  @!P0 BRA `(.L_x_210) ;  /* 0xfffffffc00f08947 */ /* 0x004fea000383ffff */
[----:B------:R-:W-:Y:S05]  /*94c0*/  BRA `(.L_x_211) ;  /* 0xffffff9400947947 */ /* 0x000fea000383ffff */
.L_x_52:
[----:B---3--:R-:W-:-:S07]  /*94d0*/  MOV R0, UR4 ;  /* 0x0000000400007c02 */ /* 0x008fce0008000f00 */
.L_x_212:
[----:B-1----:R1:W2:Y:S02]  /*94e0*/  SYNCS.PHASECHK.TRANS64.TRYWAIT P0, [R0+URZ], R3 ;  /* 0x00000003000075a7 */ /* 0x0022a400080011ff */
[----:B--2---:R-:W-:Y:S05]  /*94f0*/  @!P0 NANOSLEEP.SYNCS 0x989680 ;  /* 0x009896800000895d */ /* 0x004fea0003900000 */
[----:B------:R-:W2:Y:S02]  /*9500*/  @!P0 SYNCS.PHASECHK.TRANS64 P0, [R0+URZ], R3 ;  /* 0x00000003000085a7 */ /* 0x000ea400080010ff */
[----:B--2---:R-:W-:Y:S05]  /*9510*/  @!P0 BRA `(.L_x_212) ;  /* 0xfffffffc00f08947 */ /* 0x004fea000383ffff */
[----:B------:R-:W-:Y:S05]  /*9520*/  BRA `(.L_x_213) ;  /* 0xffffff9400a07947 */ /* 0x000fea000383ffff */
.L_x_53:
[----:B---3--:R-:W-:-:S07]  /*9530*/  MOV R0, UR4 ;  /* 0x0000000400007c02 */ /* 0x008fce0008000f00 */
.L_x_214:
[----:B-1----:R1:W2:Y:S02]  /*9540*/  SYNCS.PHASECHK.TRANS64.TRYWAIT P0, [R0+URZ], R3 ;  /* 0x00000003000075a7 */ /* 0x0022a400080011ff */
[----:B--2---:R-:W-:Y:S05]  /*9550*/  @!P0 NANOSLEEP.SYNCS 0x989680 ;  /* 0x009896800000895d */ /* 0x004fea0003900000 */
[----:B------:R-:W2:Y:S02]  /*9560*/  @!P0 SYNCS.PHASECHK.TRANS64 P0, [R0+URZ], R3 ;  /* 0x00000003000085a7 */ /* 0x000ea400080010ff */
[----:B--2---:R-:W-:Y:S05]  /*9570*/  @!P0 BRA `(.L_x_214) ;  /* 0xfffffffc00f08947 */ /* 0x004fea000383ffff */
[----:B------:R-:W-:Y:S05]  /*9580*/  BRA `(.L_x_215) ;  /* 0xffffff9400ac7947 */ /* 0x000fea000383ffff */
.L_x_54:
[----:B---3--:R-:W-:-:S07]  /*9590*/  MOV R0, UR4 ;  /* 0x0000000400007c02 */ /* 0x008fce0008000f00 */
.L_x_216:
[----:B-1----:R1:W2:Y:S02]  /*95a0*/  SYNCS.PHASECHK.TRANS64.TRYWAIT P0, [R0+URZ], R3 ;  /* 0x00000003000075a7 */ /* 0x0022a400080011ff */
[----:B--2---:R-:W-:Y:S05]  /*95b0*/  @!P0 NANOSLEEP.SYNCS 0x989680 ;  /* 0x009896800000895d */ /* 0x004fea0003900000 */
[----:B------:R-:W2:Y:S02]  /*95c0*/  @!P0 SYNCS.PHASECHK.TRANS64 P0, [R0+URZ], R3 ;  /* 0x00000003000085a7 */ /* 0x000ea400080010ff */
[----:B--2---:R-:W-:Y:S05]  /*95d0*/  @!P0 BRA `(.L_x_216) ;  /* 0xfffffffc00f08947 */ /* 0x004fea000383ffff */
[----:B------:R-:W-:Y:S05]  /*95e0*/  BRA `(.L_x_217) ;  /* 0xffffff9400b87947 */ /* 0x000fea000383ffff */
.L_x_55:
[----:B---3--:R-:W-:-:S07]  /*95f0*/  MOV R0, UR4 ;  /* 0x0000000400007c02 */ /* 0x008fce0008000f00 */
.L_x_218:
[----:B-1----:R1:W2:Y:S02]  /*9600*/  SYNCS.PHASECHK.TRANS64.TRYWAIT P0, [R0+URZ], R3 ;  /* 0x00000003000075a7 */ /* 0x0022a400080011ff */
[----:B--2---:R-:W-:Y:S05]  /*9610*/  @!P0 NANOSLEEP.SYNCS 0x989680 ;  /* 0x009896800000895d */ /* 0x004fea0003900000 */
[----:B------:R-:W2:Y:S02]  /*9620*/  @!P0 SYNCS.PHASECHK.TRANS64 P0, [R0+URZ], R3 ;  /* 0x00000003000085a7 */ /* 0x000ea400080010ff */
[----:B--2---:R-:W-:Y:S05]  /*9630*/  @!P0 BRA `(.L_x_218) ;  /* 0xfffffffc00f08947 */ /* 0x004fea000383ffff */
[----:B------:R-:W-:Y:S05]  /*9640*/  BRA `(.L_x_219) ;  /* 0xffffff9400c47947 */ /* 0x000fea000383ffff */
.L_x_58:
[----:B-1----:R1:W2:Y:S02]  /*9650*/  SYNCS.PHASECHK.TRANS64.TRYWAIT P0, [R0+URZ+0x180], R5 ;  /* 0x00018005000075a7 */ /* 0x0022a400080011ff */
[----:B--2---:R-:W-:Y:S05]  /*9660*/  @!P0 NANOSLEEP.SYNCS 0x989680 ;  /* 0x009896800000895d */ /* 0x004fea0003900000 */
[----:B------:R-:W2:Y:S02]  /*9670*/  @!P0 SYNCS.PHASECHK.TRANS64 P0, [R0+URZ+0x180], R5 ;  /* 0x00018005000085a7 */ /* 0x000ea400080010ff */
[----:B--2---:R-:W-:Y:S05]  /*9680*/  @!P0 BRA `(.L_x_58) ;  /* 0xfffffffc00f08947 */ /* 0x004fea000383ffff */
[----:B------:R-:W-:Y:S05]  /*9690*/  BRA `(.L_x_220) ;  /* 0xffffff9800247947 */ /* 0x000fea000383ffff */
.L_x_59:
[----:B------:R-:W-:-:S07]  /*96a0*/  MOV R0, UR5 ;  /* 0x0000000500007c02 */ /* 0x000fce0008000f00 */
.L_x_221:
[----:B-1----:R1:W2:Y:S02]  /*96b0*/  SYNCS.PHASECHK.TRANS64.TRYWAIT P0, [R0+URZ+0x130], R7 ;  /* 0x00013007000075a7 */ /* 0x0022a400080011ff */
[----:B--2---:R-:W-:Y:S05]  /*96c0*/  @!P0 NANOSLEEP.SYNCS 0x989680 ;  /* 0x009896800000895d */ /* 0x004fea0003900000 */
[----:B------:R-:W2:Y:S02]  /*96d0*/  @!P0 SYNCS.PHASECHK.TRANS64 P0, [R0+URZ+0x130], R7 ;  /* 0x00013007000085a7 */ /* 0x000ea400080010ff */
[----:B--2---:R-:W-:Y:S05]  /*96e0*/  @!P0 BRA `(.L_x_221) ;  /* 0xfffffffc00f08947 */ /* 0x004fea000383ffff */
[----:B------:R-:W-:Y:S05]  /*96f0*/  BRA `(.L_x_222) ;  /* 0xffffff9800347947 */ /* 0x000fea000383ffff */
.L_x_60:
[----:B-1----:R1:W2:Y:S02]  /*9700*/  SYNCS.PHASECHK.TRANS64.TRYWAIT P1, [R0+URZ+0x120], R5 ;  /* 0x00012005000075a7 */ /* 0x0022a400080211ff */
[----:B--2---:R-:W-:Y:S05]  /*9710*/  @!P1 NANOSLEEP.SYNCS 0x989680 ;  /* 0x009896800000995d */ /* 0x004fea0003900000 */
[----:B------:R-:W2:Y:S02]  /*9720*/  @!P1 SYNCS.PHASECHK.TRANS64 P1, [R0+URZ+0x120], R5 ;  /* 0x00012005000095a7 */ /* 0x000ea400080210ff */
[----:B--2---:R-:W-:Y:S05]  /*9730*/  @!P1 BRA `(.L_x_60) ;  /* 0xfffffffc00f09947 */ /* 0x004fea000383ffff */
[----:B------:R-:W-:Y:S05]  /*9740*/  BRA `(.L_x_223) ;  /* 0xffffff9800647947 */ /* 0x000fea000383ffff */
.L_x_63:
[----:B------:R-:W-:-:S07]  /*9750*/  MOV R0, UR5 ;  /* 0x0000000500007c02 */ /* 0x000fce0008000f00 */
.L_x_224:
[----:B-1----:R1:W2:Y:S02]  /*9760*/  SYNCS.PHASECHK.TRANS64.TRYWAIT P0, [R0+URZ+0x130], R3 ;  /* 0x00013003000075a7 */ /* 0x0022a400080011ff */
[----:B--2---:R-:W-:Y:S05]  /*9770*/  @!P0 NANOSLEEP.SYNCS 0x989680 ;  /* 0x009896800000895d */ /* 0x004fea0003900000 */
[----:B------:R-:W2:Y:S02]  /*9780*/  @!P0 SYNCS.PHASECHK.TRANS64 P0, [R0+URZ+0x130], R3 ;  /* 0x00013003000085a7 */ /* 0x000ea400080010ff */
[----:B--2---:R-:W-:Y:S05]  /*9790*/  @!P0 BRA `(.L_x_224) ;  /* 0xfffffffc00f08947 */ /* 0x004fea000383ffff */
[----:B------:R-:W-:Y:S05]  /*97a0*/  BRA `(.L_x_62) ;  /* 0xffffff9800b87947 */ /* 0x000fea000383ffff */
.L_x_72:
[----:B-1----:R-:W-:-:S04]  /*97b0*/  MOV R4, UR6 ;  /* 0x0000000600047c02 */ /* 0x002fc80008000f00 */
[----:B------:R1:W2:Y:S03]  /*97c0*/  SYNCS.PHASECHK.TRANS64.TRYWAIT P0, [R4+URZ+0x8], R5 ;  /* 0x00000805040075a7 */ /* 0x0002a600080011ff */
[----:B--2---:R-:W-:Y:S05]  /*97d0*/  @!P0 NANOSLEEP.SYNCS 0x989680 ;  /* 0x009896800000895d */ /* 0x004fea0003900000 */
[----:B------:R-:W2:Y:S02]  /*97e0*/  @!P0 SYNCS.PHASECHK.TRANS64 P0, [R4+URZ+0x8], R5 ;  /* 0x00000805040085a7 */ /* 0x000ea400080010ff */
[----:B--2---:R-:W-:Y:S05]  /*97f0*/  @!P0 BRA `(.L_x_72) ;  /* 0xfffffffc00ec8947 */ /* 0x004fea000383ffff */
[----:B------:R-:W-:Y:S05]  /*9800*/  BRA `(.L_x_71) ;  /* 0xffffff9c006c7947 */ /* 0x000fea000383ffff */
.L_x_74:
[----:B------:R-:W-:Y:S01]  /*9810*/  BSSY B0, `(.L_x_225) ;  /* 0x0000006000007945 */ /* 0x000fe20003800000 */
[----:B------:R-:W-:-:S07]  /*9820*/  MOV R15, 0xffffffff ;  /* 0xffffffff000f7802 */ /* 0x000fce0000000f00 */
[----:B-1---5:R-:W-:Y:S05]  /*9830*/  WARPSYNC.COLLECTIVE R15, `(.L_x_226) ;  /* 0x000000000f0c7348 */ /* 0x022fea0003c00000 */
[----:B------:R-:W-:Y:S02]  /*9840*/  ELECT P6, UR79, PT ;  /* 0x00000000004f782f */ /* 0x000fe400038c0000 */
[----:B------:R-:W-:Y:S01]  /*9850*/  MOV R14, UR79 ;  /* 0x0000004f000e7c02 */ /* 0x000fe20008000f00 */
[----:B-1---5:R-:W-:Y:S10]  /*9860*/  ENDCOLLECTIVE ;  /* 0x000000000000791b */ /* 0x022ff40003800000 */
.L_x_226:
[----:B------:R-:W-:Y:S05]  /*9870*/  BSYNC B0 ;  /* 0x0000000000007941 */ /* 0x000fea0003800000 */
.L_x_225:
[----:B------:R-:W-:Y:S05]  /*9880*/  BRA `(.L_x_227) ;  /* 0xffffff9c009c7947 */ /* 0x000fea000383ffff */
.L_x_76:
[----:B-1----:R-:W-:-:S04]  /*9890*/  MOV R2, UR6 ;  /* 0x0000000600027c02 */ /* 0x002fc80008000f00 */
[----:B------:R1:W2:Y:S03]  /*98a0*/  SYNCS.PHASECHK.TRANS64.TRYWAIT P0, [R2+URZ+0x8], R3 ;  /* 0x00000803020075a7 */ /* 0x0002a600080011ff */
[----:B--2---:R-:W-:Y:S05]  /*98b0*/  @!P0 NANOSLEEP.SYNCS 0x989680 ;  /* 0x009896800000895d */ /* 0x004fea0003900000 */
[----:B------:R-:W2:Y:S02]  /*98c0*/  @!P0 SYNCS.PHASECHK.TRANS64 P0, [R2+URZ+0x8], R3 ;  /* 0x00000803020085a7 */ /* 0x000ea400080010ff */
[----:B--2---:R-:W-:Y:S05]  /*98d0*/  @!P0 BRA `(.L_x_76) ;  /* 0xfffffffc00ec8947 */ /* 0x004fea000383ffff */
[----:B------:R-:W-:Y:S05]  /*98e0*/  BRA `(.L_x_75) ;  /* 0xffffff9c00a07947 */ /* 0x000fea000383ffff */
.L_x_77:
[----:B-1----:R1:W2:Y:S02]  /*98f0*/  SYNCS.PHASECHK.TRANS64.TRYWAIT P0, [R0+URZ+0x120], R5 ;  /* 0x00012005000075a7 */ /* 0x0022a400080011ff */
[----:B--2---:R-:W-:Y:S05]  /*9900*/  @!P0 NANOSLEEP.SYNCS 0x989680 ;  /* 0x009896800000895d */ /* 0x004fea0003900000 */
[----:B------:R-:W2:Y:S02]  /*9910*/  @!P0 SYNCS.PHASECHK.TRANS64 P0, [R0+URZ+0x120], R5 ;  /* 0x00012005000085a7 */ /* 0x000ea400080010ff */
[----:B--2---:R-:W-:Y:S05]  /*9920*/  @!P0 BRA `(.L_x_77) ;  /* 0xfffffffc00f08947 */ /* 0x004fea000383ffff */
[----:B------:R-:W-:Y:S05]  /*9930*/  BRA `(.L_x_228) ;  /* 0xffffffa0008c7947 */ /* 0x000fea000383ffff */
.L_x_79:
[----:B------:R-:W-:-:S07]  /*9940*/  MOV R0, UR9 ;  /* 0x0000000900007c02 */ /* 0x000fce0008000f00 */
.L_x_229:
[----:B-1----:R1:W2:Y:S02]  /*9950*/  SYNCS.PHASECHK.TRANS64.TRYWAIT P0, [R0+URZ+0x160], R5 ;  /* 0x00016005000075a7 */ /* 0x0022a400080011ff */
[----:B--2---:R-:W-:Y:S05]  /*9960*/  @!P0 NANOSLEEP.SYNCS 0x989680 ;  /* 0x009896800000895d */ /* 0x004fea0003900000 */
[----:B------:R-:W2:Y:S02]  /*9970*/  @!P0 SYNCS.PHASECHK.TRANS64 P0, [R0+URZ+0x160], R5 ;  /* 0x00016005000085a7 */ /* 0x000ea400080010ff */
[----:B--2---:R-:W-:Y:S05]  /*9980*/  @!P0 BRA `(.L_x_229) ;  /* 0xfffffffc00f08947 */ /* 0x004fea000383ffff */
[----:B------:R-:W-:Y:S05]  /*9990*/  BRA `(.L_x_230) ;  /* 0xffffffa000d87947 */ /* 0x000fea000383ffff */
.L_x_82:
[----:B------:R-:W-:Y:S07]  /*99a0*/  MOV R0, UR8 ;  /* 0x0000000800007c02 */ /* 0x000fee0008000f00 */
.L_x_231:
[----:B-1----:R1:W2:Y:S02]  /*99b0*/  SYNCS.PHASECHK.TRANS64.TRYWAIT P0, [R0+URZ], R5 ;  /* 0x00000005000075a7 */ /* 0x0022a400080011ff */
[----:B--2---:R-:W-:Y:S05]  /*99c0*/  @!P0 NANOSLEEP.SYNCS 0x989680 ;  /* 0x009896800000895d */ /* 0x004fea0003900000 */
[----:B------:R-:W2:Y:S02]  /*99d0*/  @!P0 SYNCS.PHASECHK.TRANS64 P0, [R0+URZ], R5 ;  /* 0x00000005000085a7 */ /* 0x000ea400080010ff */
[----:B--2---:R-:W-:Y:S05]  /*99e0*/  @!P0 BRA `(.L_x_231) ;  /* 0xfffffffc00f08947 */ /* 0x004fea000383ffff */
[----:B------:R-:W-:Y:S05]  /*99f0*/  BRA `(.L_x_81) ;  /* 0xffffffa000ec7947 */ /* 0x000fea000383ffff */
.L_x_86:
[----:B-1----:R-:W-:-:S07]  /*9a00*/  MOV R0, UR8 ;  /* 0x0000000800007c02 */ /* 0x002fce0008000f00 */
.L_x_232:
[----:B-1----:R1:W2:Y:S02]  /*9a10*/  SYNCS.PHASECHK.TRANS64.TRYWAIT P0, [R0+URZ], R3 ;  /* 0x00000003000075a7 */ /* 0x0022a400080011ff */
[----:B--2---:R-:W-:Y:S05]  /*9a20*/  @!P0 NANOSLEEP.SYNCS 0x989680 ;  /* 0x009896800000895d */ /* 0x004fea0003900000 */
[----:B------:R-:W2:Y:S02]  /*9a30*/  @!P0 SYNCS.PHASECHK.TRANS64 P0, [R0+URZ], R3 ;  /* 0x00000003000085a7 */ /* 0x000ea400080010ff */
[----:B--2---:R-:W-:Y:S05]  /*9a40*/  @!P0 BRA `(.L_x_232) ;  /* 0xfffffffc00f08947 */ /* 0x004fea000383ffff */
[----:B------:R-:W-:Y:S05]  /*9a50*/  BRA `(.L_x_233) ;  /* 0xffffffa400e07947 */ /* 0x000fea000383ffff */
.L_x_87:
[----:B------:R-:W-:-:S07]  /*9a60*/  MOV R0, UR8 ;  /* 0x0000000800007c02 */ /* 0x000fce0008000f00 */
.L_x_234:
[----:B-1----:R1:W2:Y:S02]  /*9a70*/  SYNCS.PHASECHK.TRANS64.TRYWAIT P0, [R0+URZ], R3 ;  /* 0x00000003000075a7 */ /* 0x0022a400080011ff */
[----:B--2---:R-:W-:Y:S05]  /*9a80*/  @!P0 NANOSLEEP.SYNCS 0x989680 ;  /* 0x009896800000895d */ /* 0x004fea0003900000 */
[----:B------:R-:W2:Y:S02]  /*9a90*/  @!P0 SYNCS.PHASECHK.TRANS64 P0, [R0+URZ], R3 ;  /* 0x00000003000085a7 */ /* 0x000ea400080010ff */
[----:B--2---:R-:W-:Y:S05]  /*9aa0*/  @!P0 BRA `(.L_x_234) ;  /* 0xfffffffc00f08947 */ /* 0x004fea000383ffff */
[----:B------:R-:W-:Y:S05]  /*9ab0*/  BRA `(.L_x_235) ;  /* 0xffffffa400ec7947 */ /* 0x000fea000383ffff */
.L_x_88:
[----:B------:R-:W-:-:S07]  /*9ac0*/  MOV R0, UR8 ;  /* 0x0000000800007c02 */ /* 0x000fce0008000f00 */
.L_x_236:
[----:B-1----:R1:W2:Y:S02]  /*9ad0*/  SYNCS.PHASECHK.TRANS64.TRYWAIT P0, [R0+URZ], R3 ;  /* 0x00000003000075a7 */ /* 0x0022a400080011ff */
[----:B--2---:R-:W-:Y:S05]  /*9ae0*/  @!P0 NANOSLEEP.SYNCS 0x989680 ;  /* 0x009896800000895d */ /* 0x004fea0003900000 */
[----:B------:R-:W2:Y:S02]  /*9af0*/  @!P0 SYNCS.PHASECHK.TRANS64 P0, [R0+URZ], R3 ;  /* 0x00000003000085a7 */ /* 0x000ea400080010ff */
[----:B--2---:R-:W-:Y:S05]  /*9b00*/  @!P0 BRA `(.L_x_236) ;  /* 0xfffffffc00f08947 */ /* 0x004fea000383ffff */
[----:B------:R-:W-:Y:S05]  /*9b10*/  BRA `(.L_x_237) ;  /* 0xffffffa400f87947 */ /* 0x000fea000383ffff */
.L_x_91:
[----:B------:R-:W-:-:S07]  /*9b20*/  MOV R0, UR7 ;  /* 0x0000000700007c02 */ /* 0x000fce0008000f00 */
.L_x_238:
[----:B-1----:R1:W2:Y:S02]  /*9b30*/  SYNCS.PHASECHK.TRANS64.TRYWAIT P1, [R0+URZ+0x1a0], R3 ;  /* 0x0001a003000075a7 */ /* 0x0022a400080211ff */
[----:B--2---:R-:W-:Y:S05]  /*9b40*/  @!P1 NANOSLEEP.SYNCS 0x989680 ;  /* 0x009896800000995d */ /* 0x004fea0003900000 */
[----:B------:R-:W2:Y:S02]  /*9b50*/  @!P1 SYNCS.PHASECHK.TRANS64 P1, [R0+URZ+0x1a0], R3 ;  /* 0x0001a003000095a7 */ /* 0x000ea400080210ff */
[----:B--2---:R-:W-:Y:S05]  /*9b60*/  @!P1 BRA `(.L_x_238) ;  /* 0xfffffffc00f09947 */ /* 0x004fea000383ffff */
[----:B------:R-:W-:Y:S05]  /*9b70*/  BRA `(.L_x_239) ;  /* 0xffffffa800447947 */ /* 0x000fea000383ffff */
.L_x_96:
[----:B--2---:R2:W4:Y:S02]  /*9b80*/  SYNCS.PHASECHK.TRANS64.TRYWAIT P0, [R0+URZ+0x120], R3 ;  /* 0x00012003000075a7 */ /* 0x00452400080011ff */
[----:B----4-:R-:W-:Y:S05]  /*9b90*/  @!P0 NANOSLEEP.SYNCS 0x989680 ;  /* 0x009896800000895d */ /* 0x010fea0003900000 */
[----:B------:R-:W4:Y:S02]  /*9ba0*/  @!P0 SYNCS.PHASECHK.TRANS64 P0, [R0+URZ+0x120], R3 ;  /* 0x00012003000085a7 */ /* 0x000f2400080010ff */
[----:B----4-:R-:W-:Y:S05]  /*9bb0*/  @!P0 BRA `(.L_x_96) ;  /* 0xfffffffc00f08947 */ /* 0x010fea000383ffff */
[----:B------:R-:W-:Y:S05]  /*9bc0*/  BRA `(.L_x_240) ;  /* 0xffffffac00587947 */ /* 0x000fea000383ffff */
.L_x_99:
[----:B------:R-:W-:Y:S07]  /*9bd0*/  MOV R0, UR7 ;  /* 0x0000000700007c02 */ /* 0x000fee0008000f00 */
.L_x_241:
[----:B--2---:R2:W4:Y:S02]  /*9be0*/  SYNCS.PHASECHK.TRANS64.TRYWAIT P0, [R0+URZ+0x118], R3 ;  /* 0x00011803000075a7 */ /* 0x00452400080011ff */
[----:B----4-:R-:W-:Y:S05]  /*9bf0*/  @!P0 NANOSLEEP.SYNCS 0x989680 ;  /* 0x009896800000895d */ /* 0x010fea0003900000 */
[----:B------:R-:W4:Y:S02]  /*9c00*/  @!P0 SYNCS.PHASECHK.TRANS64 P0, [R0+URZ+0x118], R3 ;  /* 0x00011803000085a7 */ /* 0x000f2400080010ff */
[----:B----4-:R-:W-:Y:S05]  /*9c10*/  @!P0 BRA `(.L_x_241) ;  /* 0xfffffffc00f08947 */ /* 0x010fea000383ffff */
[----:B------:R-:W-:Y:S05]  /*9c20*/  BRA `(.L_x_98) ;  /* 0xffffffb000387947 */ /* 0x000fea000383ffff */
.L_x_102:
[----:B------:R-:W-:Y:S07]  /*9c30*/  MOV R3, UR7 ;  /* 0x0000000700037c02 */ /* 0x000fee0008000f00 */
.L_x_242:
[----:B-1----:R1:W2:Y:S02]  /*9c40*/  SYNCS.PHASECHK.TRANS64.TRYWAIT P0, [R3+URZ+0xf0], R12 ;  /* 0x0000f00c030075a7 */ /* 0x0022a400080011ff */
[----:B--2---:R-:W-:Y:S05]  /*9c50*/  @!P0 NANOSLEEP.SYNCS 0x989680 ;  /* 0x009896800000895d */ /* 0x004fea0003900000 */
[----:B------:R-:W2:Y:S02]  /*9c60*/  @!P0 SYNCS.PHASECHK.TRANS64 P0, [R3+URZ+0xf0], R12 ;  /* 0x0000f00c030085a7 */ /* 0x000ea400080010ff */
[----:B--2---:R-:W-:Y:S05]  /*9c70*/  @!P0 BRA `(.L_x_242) ;  /* 0xfffffffc00f08947 */ /* 0x004fea000383ffff */
[----:B------:R-:W-:Y:S05]  /*9c80*/  BRA `(.L_x_243) ;  /* 0xffffffb000b07947 */ /* 0x000fea000383ffff */
.L_x_103:
[----:B-1----:R-:W-:Y:S07]  /*9c90*/  MOV R3, UR7 ;  /* 0x0000000700037c02 */ /* 0x002fee0008000f00 */
.L_x_244:
[----:B-1----:R1:W2:Y:S02]  /*9ca0*/  SYNCS.PHASECHK.TRANS64.TRYWAIT P0, [R3+URZ+0xf8], R12 ;  /* 0x0000f80c030075a7 */ /* 0x0022a400080011ff */
[----:B--2---:R-:W-:Y:S05]  /*9cb0*/  @!P0 NANOSLEEP.SYNCS 0x989680 ;  /* 0x009896800000895d */ /* 0x004fea0003900000 */
[----:B------:R-:W2:Y:S02]  /*9cc0*/  @!P0 SYNCS.PHASECHK.TRANS64 P0, [R3+URZ+0xf8], R12 ;  /* 0x0000f80c030085a7 */ /* 0x000ea400080010ff */
[----:B--2---:R-:W-:Y:S05]  /*9cd0*/  @!P0 BRA `(.L_x_244) ;  /* 0xfffffffc00f08947 */ /* 0x004fea000383ffff */
[----:B------:R-:W-:Y:S05]  /*9ce0*/  BRA `(.L_x_245) ;  /* 0xffffffb4000c7947 */ /* 0x000fea000383ffff */
.L_x_104:
[----:B-1----:R-:W-:Y:S07]  /*9cf0*/  MOV R3, UR7 ;  /* 0x0000000700037c02 */ /* 0x002fee0008000f00 */
.L_x_246:
[----:B-1----:R1:W2:Y:S02]  /*9d00*/  SYNCS.PHASECHK.TRANS64.TRYWAIT P0, [R3+URZ+0x100], R12 ;  /* 0x0001000c030075a7 */ /* 0x0022a400080011ff */
[----:B--2---:R-:W-:Y:S05]  /*9d10*/  @!P0 NANOSLEEP.SYNCS 0x989680 ;  /* 0x009896800000895d */ /* 0x004fea0003900000 */
[----:B------:R-:W2:Y:S02]  /*9d20*/  @!P0 SYNCS.PHASECHK.TRANS64 P0, [R3+URZ+0x100], R12 ;  /* 0x0001000c030085a7 */ /* 0x000ea400080010ff */
[----:B--2---:R-:W-:Y:S05]  /*9d30*/  @!P0 BRA `(.L_x_246) ;  /* 0xfffffffc00f08947 */ /* 0x004fea000383ffff */
[----:B------:R-:W-:Y:S05]  /*9d40*/  BRA `(.L_x_247) ;  /* 0xffffffb400687947 */ /* 0x000fea000383ffff */
.L_x_105:
[----:B------:R-:W-:Y:S07]  /*9d50*/  MOV R3, UR7 ;  /* 0x0000000700037c02 */ /* 0x000fee0008000f00 */
.L_x_248:
[----:B-1----:R1:W2:Y:S02]  /*9d60*/  SYNCS.PHASECHK.TRANS64.TRYWAIT P0, [R3+URZ+0x108], R12 ;  /* 0x0001080c030075a7 */ /* 0x0022a400080011ff */
[----:B--2---:R-:W-:Y:S05]  /*9d70*/  @!P0 NANOSLEEP.SYNCS 0x989680 ;  /* 0x009896800000895d */ /* 0x004fea0003900000 */
[----:B------:R-:W2:Y:S02]  /*9d80*/  @!P0 SYNCS.PHASECHK.TRANS64 P0, [R3+URZ+0x108], R12 ;  /* 0x0001080c030085a7 */ /* 0x000ea400080010ff */
[----:B--2---:R-:W-:Y:S05]  /*9d90*/  @!P0 BRA `(.L_x_248) ;  /* 0xfffffffc00f08947 */ /* 0x004fea000383ffff */
[----:B------:R-:W-:Y:S05]  /*9da0*/  BRA `(.L_x_249) ;  /* 0xffffffb800087947 */ /* 0x000fea000383ffff */
.L_x_107:
[----:B------:R-:W-:-:S07]  /*9db0*/  MOV R0, UR7 ;  /* 0x0000000700007c02 */ /* 0x000fce0008000f00 */
.L_x_250:
[----:B-1----:R1:W4:Y:S02]  /*9dc0*/  SYNCS.PHASECHK.TRANS64.TRYWAIT P0, [R0+URZ+0xf0], R3 ;  /* 0x0000f003000075a7 */ /* 0x00232400080011ff */
[----:B----4-:R-:W-:Y:S05]  /*9dd0*/  @!P0 NANOSLEEP.SYNCS 0x989680 ;  /* 0x009896800000895d */ /* 0x010fea0003900000 */
[----:B------:R-:W4:Y:S02]  /*9de0*/  @!P0 SYNCS.PHASECHK.TRANS64 P0, [R0+URZ+0xf0], R3 ;  /* 0x0000f003000085a7 */ /* 0x000f2400080010ff */
[----:B----4-:R-:W-:Y:S05]  /*9df0*/  @!P0 BRA `(.L_x_250) ;  /* 0xfffffffc00f08947 */ /* 0x010fea000383ffff */
[----:B------:R-:W-:Y:S05]  /*9e00*/  BRA `(.L_x_251) ;  /* 0xffffffb800907947 */ /* 0x000fea000383ffff */
.L_x_108:
[----:B-1----:R-:W-:-:S07]  /*9e10*/  MOV R0, UR7 ;  /* 0x0000000700007c02 */ /* 0x002fce0008000f00 */
.L_x_252:
[----:B-1----:R1:W4:Y:S02]  /*9e20*/  SYNCS.PHASECHK.TRANS64.TRYWAIT P0, [R0+URZ+0xf8], R3 ;  /* 0x0000f803000075a7 */ /* 0x00232400080011ff */
[----:B----4-:R-:W-:Y:S05]  /*9e30*/  @!P0 NANOSLEEP.SYNCS 0x989680 ;  /* 0x009896800000895d */ /* 0x010fea0003900000 */
[----:B------:R-:W4:Y:S02]  /*9e40*/  @!P0 SYNCS.PHASECHK.TRANS64 P0, [R0+URZ+0xf8], R3 ;  /* 0x0000f803000085a7 */ /* 0x000f2400080010ff */
[----:B----4-:R-:W-:Y:S05]  /*9e50*/  @!P0 BRA `(.L_x_252) ;  /* 0xfffffffc00f08947 */ /* 0x010fea000383ffff */
[----:B------:R-:W-:Y:S05]  /*9e60*/  BRA `(.L_x_253) ;  /* 0xffffffb800807947 */ /* 0x000fea000383ffff */
.L_x_109:
[----:B-1----:R-:W-:-:S07]  /*9e70*/  MOV R0, UR7 ;  /* 0x0000000700007c02 */ /* 0x002fce0008000f00 */
.L_x_254:
[----:B-1----:R1:W4:Y:S02]  /*9e80*/  SYNCS.PHASECHK.TRANS64.TRYWAIT P0, [R0+URZ+0x100], R3 ;  /* 0x00010003000075a7 */ /* 0x00232400080011ff */
[----:B----4-:R-:W-:Y:S05]  /*9e90*/  @!P0 NANOSLEEP.SYNCS 0x989680 ;  /* 0x009896800000895d */ /* 0x010fea0003900000 */
[----:B------:R-:W4:Y:S02]  /*9ea0*/  @!P0 SYNCS.PHASECHK.TRANS64 P0, [R0+URZ+0x100], R3 ;  /* 0x00010003000085a7 */ /* 0x000f2400080010ff */
[----:B----4-:R-:W-:Y:S05]  /*9eb0*/  @!P0 BRA `(.L_x_254) ;  /* 0xfffffffc00f08947 */ /* 0x010fea000383ffff */
[----:B------:R-:W-:Y:S05]  /*9ec0*/  BRA `(.L_x_255) ;  /* 0xffffffb800707947 */ /* 0x000fea000383ffff */
.L_x_111:
[----:B-1----:R1:W2:Y:S02]  /*9ed0*/  SYNCS.PHASECHK.TRANS64.TRYWAIT P0, [R0+URZ+0x120], R3 ;  /* 0x00012003000075a7 */ /* 0x0022a400080011ff */
[----:B--2---:R-:W-:Y:S05]  /*9ee0*/  @!P0 NANOSLEEP.SYNCS 0x989680 ;  /* 0x009896800000895d */ /* 0x004fea0003900000 */
[----:B------:R-:W2:Y:S02]  /*9ef0*/  @!P0 SYNCS.PHASECHK.TRANS64 P0, [R0+URZ+0x120], R3 ;  /* 0x00012003000085a7 */ /* 0x000ea400080010ff */
[----:B--2---:R-:W-:Y:S05]  /*9f00*/  @!P0 BRA `(.L_x_111) ;  /* 0xfffffffc00f08947 */ /* 0x004fea000383ffff */
[----:B------:R-:W-:Y:S05]  /*9f10*/  BRA `(.L_x_256) ;  /* 0xffffffbc00147947 */ /* 0x000fea000383ffff */
.L_x_125:
[----:B--2---:R2:W3:Y:S02]  /*9f20*/  SYNCS.PHASECHK.TRANS64.TRYWAIT P0, [R3+URZ+0xd0], R0 ;  /* 0x0000d000030075a7 */ /* 0x0044e400080011ff */
[----:B---3--:R-:W-:Y:S05]  /*9f30*/  @!P0 NANOSLEEP.SYNCS 0x989680 ;  /* 0x009896800000895d */ /* 0x008fea0003900000 */
[----:B------:R-:W3:Y:S02]  /*9f40*/  @!P0 SYNCS.PHASECHK.TRANS64 P0, [R3+URZ+0xd0], R0 ;  /* 0x0000d000030085a7 */ /* 0x000ee400080010ff */
[----:B---3--:R-:W-:Y:S05]  /*9f50*/  @!P0 BRA `(.L_x_125) ;  /* 0xfffffffc00f08947 */ /* 0x008fea000383ffff */
[----:B------:R-:W-:Y:S05]  /*9f60*/  BRA `(.L_x_124) ;  /* 0xffffffc800747947 */ /* 0x000fea000383ffff */
.L_x_128:
[----:B--2---:R2:W1:Y:S02]  /*9f70*/  SYNCS.PHASECHK.TRANS64.TRYWAIT P1, [R114+URZ+0x140], R3 ;  /* 0x00014003720075a7 */ /* 0x00446400080211ff */
[----:B-1----:R-:W-:Y:S05]  /*9f80*/  @!P1 NANOSLEEP.SYNCS 0x989680 ;  /* 0x009896800000995d */ /* 0x002fea0003900000 */
[----:B------:R-:W1:Y:S02]  /*9f90*/  @!P1 SYNCS.PHASECHK.TRANS64 P1, [R114+URZ+0x140], R3 ;  /* 0x00014003720095a7 */ /* 0x000e6400080210ff */
[----:B-1----:R-:W-:Y:S05]  /*9fa0*/  @!P1 BRA `(.L_x_128) ;  /* 0xfffffffc00f09947 */ /* 0x002fea000383ffff */
[----:B------:R-:W-:Y:S05]  /*9fb0*/  BRA `(.L_x_127) ;  /* 0xffffffc800bc7947 */ /* 0x000fea000383ffff */
        .weak           $__internal_0_$__cuda_sm10x_tcgen05_guardrail_trap_col_being_dealloced_not_returned_by_alloc
        .type           $__internal_0_$__cuda_sm10x_tcgen05_guardrail_trap_col_being_dealloced_not_returned_by_alloc,@function
        .size           $__internal_0_$__cuda_sm10x_tcgen05_guardrail_trap_col_being_dealloced_not_returned_by_alloc,($__internal_1_$__cuda_sm10x_tcgen05_guardrail_trap_phase_invalid_during_alloc - $__internal_0_$__cuda_sm10x_tcgen05_guardrail_trap_col_being_dealloced_not_returned_by_alloc)
$__internal_0_$__cuda_sm10x_tcgen05_guardrail_trap_col_being_dealloced_not_returned_by_alloc:
[----:B------:R-:W-:Y:S05]  /*9fc0*/  BPT.TRAP 0x1 ;  /* 0x000000040000795c */ /* 0x000fea0000300000 */
[----:B------:R-:W-:-:S04]  /*9fd0*/  HFMA2 R3, -RZ, RZ, 0, 0 ;  /* 0x00000000ff037431 */ /* 0x000fc800000001ff */
[----:B------:R-:W-:Y:S05]  /*9fe0*/  RET.REL.NODEC R2 `(_ZN7cutlass13device_kernelINS_4gemm6kernel13GemmUniversalIN4cute5tupleIJiiiiEEENS1_10collective13CollectiveMmaINS1_35MainloopSm100TmaUmmaWarpSpecializedILi13ELi2ELi4ENS5_IJNS4_1CILi2EEENSA_ILi1EEESC_EEEEENS5_IJNSA_ILi128EEESF_NSA_ILi64EEEEEENS_6half_tENS5_IJlSC_lEEESI_SJ_NS4_8TiledMMAINS4_8MMA_AtomIJNS4_26SM100_MMA_F16BF16_2x1SM_SSISI_SI_fLi128ELi128ELNS4_4UMMA5MajorE0ELSO_0ELNSN_7ScaleInE0ELSP_0EEEEEENS4_6LayoutINS5_IJSC_SC_SC_EEENS5_IJNSA_ILi0EEESU_SU_EEEEENS5_IJNS4_10UnderscoreESX_SX_EEEEENS4_18SM100_TMA_2SM_LOADENS4_14ComposedLayoutINS4_7SwizzleILi3ELi4ELi3EEENS4_18smem_ptr_flag_bitsILi16EEENSS_INS5_IJNSA_ILi8EEESG_EEENS5_IJSG_SC_EEEEEEEvNS4_8identityES10_S1A_vS1B_EENS_8epilogue10collective18CollectiveEpilogueINS1D_23Sm100TmaWarpSpecializedILi4ELi2ELi16ELb1ELb0EEEJNS5_IJSG_SF_SG_EEENS5_IJNSS_ISG_SC_EENSS_INS5_IJNSA_ILi16EEESB_EEENS5_IJSC_SG_EEEEEEEESI_SJ_SI_SJ_NS1D_6fusion15FusionCallbacksIS1H_NS1P_13LinCombEltActINS1D_6thread4SiLuESI_fSI_fLNS_15FloatRoundStyleE2EEES1I_S1O_JEEENS4_5SM1004TMEM4LOAD26SM100_TMEM_LOAD_32dp32b16xENS4_13SM90_TMA_LOADENS11_INS12_ILi1ELi4ELi3EEES15_NSS_INS5_IJS16_S1K_EEENS5_IJS1K_SC_EEEEEEENS4_39AutoVectorizingCopyWithAssumedAlignmentILi128EEENS4_14SM90_TMA_STOREES26_S28_S28_EEEvvEEEEvNT_6ParamsE) ;  /* 0xffffff6002047950 */ /* 0x000fea0003c3ffff */
        .weak           $__internal_1_$__cuda_sm10x_tcgen05_guardrail_trap_phase_invalid_during_alloc
        .type           $__internal_1_$__cuda_sm10x_tcgen05_guardrail_trap_phase_invalid_during_alloc,@function
        .size           $__internal_1_$__cuda_sm10x_tcgen05_guardrail_trap_phase_invalid_during_alloc,($__internal_2_$__cuda_sm10x_tcgen05_guardrail_trap_unallocated_columns_being_dealloced - $__internal_1_$__cuda_sm10x_tcgen05_guardrail_trap_phase_invalid_during_alloc)
$__internal_1_$__cuda_sm10x_tcgen05_guardrail_trap_phase_invalid_during_alloc:
[----:B------:R-:W-:Y:S05]  /*9ff0*/  BPT.TRAP 0x1 ;  /* 0x000000040000795c */ /* 0x000fea0000300000 */
[----:B------:R-:W-:-:S04]  /*a000*/  MOV R3, 0x0 ;  /* 0x0000000000037802 */ /* 0x000fc80000000f00 */
[----:B------:R-:W-:Y:S05]  /*a010*/  RET.REL.NODEC R2 `(_ZN7cutlass13device_kernelINS_4gemm6kernel13GemmUniversalIN4cute5tupleIJiiiiEEENS1_10collective13CollectiveMmaINS1_35MainloopSm100TmaUmmaWarpSpecializedILi13ELi2ELi4ENS5_IJNS4_1CILi2EEENSA_ILi1EEESC_EEEEENS5_IJNSA_ILi128EEESF_NSA_ILi64EEEEEENS_6half_tENS5_IJlSC_lEEESI_SJ_NS4_8TiledMMAINS4_8MMA_AtomIJNS4_26SM100_MMA_F16BF16_2x1SM_SSISI_SI_fLi128ELi128ELNS4_4UMMA5MajorE0ELSO_0ELNSN_7ScaleInE0ELSP_0EEEEEENS4_6LayoutINS5_IJSC_SC_SC_EEENS5_IJNSA_ILi0EEESU_SU_EEEEENS5_IJNS4_10UnderscoreESX_SX_EEEEENS4_18SM100_TMA_2SM_LOADENS4_14ComposedLayoutINS4_7SwizzleILi3ELi4ELi3EEENS4_18smem_ptr_flag_bitsILi16EEENSS_INS5_IJNSA_ILi8EEESG_EEENS5_IJSG_SC_EEEEEEEvNS4_8identityES10_S1A_vS1B_EENS_8epilogue10collective18CollectiveEpilogueINS1D_23Sm100TmaWarpSpecializedILi4ELi2ELi16ELb1ELb0EEEJNS5_IJSG_SF_SG_EEENS5_IJNSS_ISG_SC_EENSS_INS5_IJNSA_ILi16EEESB_EEENS5_IJSC_SG_EEEEEEEESI_SJ_SI_SJ_NS1D_6fusion15FusionCallbacksIS1H_NS1P_13LinCombEltActINS1D_6thread4SiLuESI_fSI_fLNS_15FloatRoundStyleE2EEES1I_S1O_JEEENS4_5SM1004TMEM4LOAD26SM100_TMEM_LOAD_32dp32b16xENS4_13SM90_TMA_LOADENS11_INS12_ILi1ELi4ELi3EEES15_NSS_INS5_IJS16_S1K_EEENS5_IJS1K_SC_EEEEEEENS4_39AutoVectorizingCopyWithAssumedAlignmentILi128EEENS4_14SM90_TMA_STOREES26_S28_S28_EEEvvEEEEvNT_6ParamsE) ;  /* 0xffffff5c02f87950 */ /* 0x000fea0003c3ffff */
        .weak           $__internal_2_$__cuda_sm10x_tcgen05_guardrail_trap_unallocated_columns_being_dealloced
        .type           $__internal_2_$__cuda_sm10x_tcgen05_guardrail_trap_unallocated_columns_being_dealloced,@function
        .size           $__internal_2_$__cuda_sm10x_tcgen05_guardrail_trap_unallocated_columns_being_dealloced,($__internal_3_$__cuda_sm20_rcp_rn_f32_slowpath - $__internal_2_$__cuda_sm10x_tcgen05_guardrail_trap_unallocated_columns_being_dealloced)
$__internal_2_$__cuda_sm10x_tcgen05_guardrail_trap_unallocated_columns_being_dealloced:
[----:B------:R-:W-:Y:S05]  /*a020*/  BPT.TRAP 0x1 ;  /* 0x000000040000795c */ /* 0x000fea0000300000 */
[----:B------:R-:W-:-:S04]  /*a030*/  HFMA2 R3, -RZ, RZ, 0, 0 ;  /* 0x00000000ff037431 */ /* 0x000fc800000001ff */
[----:B------:R-:W-:Y:S05]  /*a040*/  RET.REL.NODEC R2 `(_ZN7cutlass13device_kernelINS_4gemm6kernel13GemmUniversalIN4cute5tupleIJiiiiEEENS1_10collective13CollectiveMmaINS1_35MainloopSm100TmaUmmaWarpSpecializedILi13ELi2ELi4ENS5_IJNS4_1CILi2EEENSA_ILi1EEESC_EEEEENS5_IJNSA_ILi128EEESF_NSA_ILi64EEEEEENS_6half_tENS5_IJlSC_lEEESI_SJ_NS4_8TiledMMAINS4_8MMA_AtomIJNS4_26SM100_MMA_F16BF16_2x1SM_SSISI_SI_fLi128ELi128ELNS4_4UMMA5MajorE0ELSO_0ELNSN_7ScaleInE0ELSP_0EEEEEENS4_6LayoutINS5_IJSC_SC_SC_EEENS5_IJNSA_ILi0EEESU_SU_EEEEENS5_IJNS4_10UnderscoreESX_SX_EEEEENS4_18SM100_TMA_2SM_LOADENS4_14ComposedLayoutINS4_7SwizzleILi3ELi4ELi3EEENS4_18smem_ptr_flag_bitsILi16EEENSS_INS5_IJNSA_ILi8EEESG_EEENS5_IJSG_SC_EEEEEEEvNS4_8identityES10_S1A_vS1B_EENS_8epilogue10collective18CollectiveEpilogueINS1D_23Sm100TmaWarpSpecializedILi4ELi2ELi16ELb1ELb0EEEJNS5_IJSG_SF_SG_EEENS5_IJNSS_ISG_SC_EENSS_INS5_IJNSA_ILi16EEESB_EEENS5_IJSC_SG_EEEEEEEESI_SJ_SI_SJ_NS1D_6fusion15FusionCallbacksIS1H_NS1P_13LinCombEltActINS1D_6thread4SiLuESI_fSI_fLNS_15FloatRoundStyleE2EEES1I_S1O_JEEENS4_5SM1004TMEM4LOAD26SM100_TMEM_LOAD_32dp32b16xENS4_13SM90_TMA_LOADENS11_INS12_ILi1ELi4ELi3EEES15_NSS_INS5_IJS16_S1K_EEENS5_IJS1K_SC_EEEEEEENS4_39AutoVectorizingCopyWithAssumedAlignmentILi128EEENS4_14SM90_TMA_STOREES26_S28_S28_EEEvvEEEEvNT_6ParamsE) ;  /* 0xffffff5c02ec7950 */ /* 0x000fea0003c3ffff */
        .weak           $__internal_3_$__cuda_sm20_rcp_rn_f32_slowpath
        .type           $__internal_3_$__cuda_sm20_rcp_rn_f32_slowpath,@function
        .size           $__internal_3_$__cuda_sm20_rcp_rn_f32_slowpath,(.L_x_262 - $__internal_3_$__cuda_sm20_rcp_rn_f32_slowpath)
$__internal_3_$__cuda_sm20_rcp_rn_f32_slowpath:
[----:B------:R-:W-:Y:S01]  /*a050*/  IMAD.SHL.U32 R33, R59, 0x2, RZ ;  /* 0x000000023b217824 */ /* 0x000fe200078e00ff */
[----:B------:R-:W-:Y:S04]  /*a060*/  BSSY.RECONVERGENT B0, `(.L_x_257) ;  /* 0x0000030000007945 */ /* 0x000fe80003800200 */
[----:B------:R-:W-:-:S04]  /*a070*/  SHF.R.U32.HI R33, RZ, 0x18, R33 ;  /* 0x00000018ff217819 */ /* 0x000fc80000011621 */
[----:B------:R-:W-:-:S13]  /*a080*/  ISETP.NE.U32.AND P0, PT, R33, RZ, PT ;  /* 0x000000ff2100720c */ /* 0x000fda0003f05070 */
[----:B------:R-:W-:Y:S05]  /*a090*/  @P0 BRA `(.L_x_258) ;  /* 0x0000000000280947 */ /* 0x000fea0003800000 */
[----:B------:R-:W-:-:S04]  /*a0a0*/  SHF.L.U32 R32, R59, 0x1, RZ ;  /* 0x000000013b207819 */ /* 0x000fc800000006ff */
[----:B------:R-:W-:-:S13]  /*a0b0*/  ISETP.NE.AND P0, PT, R32, RZ, PT ;  /* 0x000000ff2000720c */ /* 0x000fda0003f05270 */
[----:B------:R-:W-:Y:S01]  /*a0c0*/  @P0 FFMA R33, R59, 1.84467440737095516160e+19, RZ ;  /* 0x5f8000003b210823 */ /* 0x000fe200000000ff */
[----:B------:R-:W-:Y:S08]  /*a0d0*/  @!P0 MUFU.RCP R53, R59 ;  /* 0x0000003b00358308 */ /* 0x000ff00000001000 */
[----:B------:R-:W1:Y:S02]  /*a0e0*/  @P0 MUFU.RCP R32, R33 ;  /* 0x0000002100200308 */ /* 0x000e640000001000 */
[----:B-1----:R-:W-:-:S04]  /*a0f0*/  @P0 FFMA R55, R33, R32, -1 ;  /* 0xbf80000021370423 */ /* 0x002fc80000000020 */
[----:B------:R-:W-:-:S04]  /*a100*/  @P0 FADD.FTZ R55, -R55, -RZ ;  /* 0x800000ff37370221 */ /* 0x000fc80000010100 */
[----:B------:R-:W-:-:S04]  /*a110*/  @P0 FFMA R55, R32, R55, R32 ;  /* 0x0000003720370223 */ /* 0x000fc80000000020 */
[----:B------:R-:W-:Y:S01]  /*a120*/  @P0 FFMA R53, R55, 1.84467440737095516160e+19, RZ ;  /* 0x5f80000037350823 */ /* 0x000fe200000000ff */
[----:B------:R-:W-:Y:S05]  /*a130*/  BRA `(.L_x_259) ;  /* 0x0000000000887947 */ /* 0x000fea0003800000 */
.L_x_258:
[----:B------:R-:W-:-:S04]  /*a140*/  IADD3 R32, PT, PT, R33, -0xfd, RZ ;  /* 0xffffff0321207810 */ /* 0x000fc80007ffe0ff */
[----:B------:R-:W-:-:S13]  /*a150*/  ISETP.GT.U32.AND P0, PT, R32, 0x1, PT ;  /* 0x000000012000780c */ /* 0x000fda0003f04070 */
[----:B------:R-:W-:Y:S05]  /*a160*/  @P0 BRA `(.L_x_260) ;  /* 0x0000000000780947 */ /* 0x000fea0003800000 */
[----:B------:R-:W-:Y:S01]  /*a170*/  LOP3.LUT R60, R59, 0x7fffff, RZ, 0xc0, !PT ;  /* 0x007fffff3b3c7812 */ /* 0x000fe200078ec0ff */
[----:B------:R-:W-:-:S03]  /*a180*/  IMAD.MOV.U32 R53, RZ, RZ, 0x3 ;  /* 0x00000003ff357424 */ /* 0x000fc600078e00ff */
[----:B------:R-:W-:Y:S02]  /*a190*/  LOP3.LUT R60, R60, 0x3f800000, RZ, 0xfc, !PT ;  /* 0x3f8000003c3c7812 */ /* 0x000fe400078efcff */
[----:B------:R-:W-:Y:S02]  /*a1a0*/  SHF.L.U32 R53, R53, R32, RZ ;  /* 0x0000002035357219 */ /* 0x000fe400000006ff */
[----:B------:R-:W1:Y:S02]  /*a1b0*/  MUFU.RCP R55, R60 ;  /* 0x0000003c00377308 */ /* 0x000e640000001000 */
[----:B-1----:R-:W-:-:S04]  /*a1c0*/  FFMA R54, R60, R55, -1 ;  /* 0xbf8000003c367423 */ /* 0x002fc80000000037 */
[----:B------:R-:W-:-:S04]  /*a1d0*/  FADD.FTZ R54, -R54, -RZ ;  /* 0x800000ff36367221 */ /* 0x000fc80000010100 */
[CCC-:B------:R-:W-:Y:S01]  /*a1e0*/  FFMA.RM R65, R55.reuse, R54.reuse, R55.reuse ;  /* 0x0000003637417223 */ /* 0x1c0fe20000004037 */
[----:B------:R-:W-:-:S04]  /*a1f0*/  FFMA.RP R54, R55, R54, R55 ;  /* 0x0000003637367223 */ /* 0x000fc80000008037 */
[C---:B------:R-:W-:Y:S02]  /*a200*/  LOP3.LUT R55, R65.reuse, 0x7fffff, RZ, 0xc0, !PT ;  /* 0x007fffff41377812 */ /* 0x040fe400078ec0ff */
[----:B------:R-:W-:Y:S02]  /*a210*/  FSETP.NEU.FTZ.AND P0, PT, R65, R54, PT ;  /* 0x000000364100720b */ /* 0x000fe40003f1d000 */
[----:B------:R-:W-:Y:S02]  /*a220*/  LOP3.LUT R55, R55, 0x800000, RZ, 0xfc, !PT ;  /* 0x0080000037377812 */ /* 0x000fe400078efcff */
[----:B------:R-:W-:Y:S02]  /*a230*/  SEL R54, RZ, 0xffffffff, !P0 ;  /* 0xffffffffff367807 */ /* 0x000fe40004000000 */
[----:B------:R-:W-:-:S03]  /*a240*/  LOP3.LUT R53, R53, R55, RZ, 0xc0, !PT ;  /* 0x0000003735357212 */ /* 0x000fc600078ec0ff */
[----:B------:R-:W-:Y:S01]  /*a250*/  IMAD.MOV R54, RZ, RZ, -R54 ;  /* 0x000000ffff367224 */ /* 0x000fe200078e0a36 */
[----:B------:R-:W-:-:S04]  /*a260*/  SHF.R.U32.HI R53, RZ, R32, R53 ;  /* 0x00000020ff357219 */ /* 0x000fc80000011635 */
[----:B------:R-:W-:Y:S02]  /*a270*/  LOP3.LUT P1, RZ, R54, R32, R55, 0xf8, !PT ;  /* 0x0000002036ff7212 */ /* 0x000fe4000782f837 */
[C---:B------:R-:W-:Y:S02]  /*a280*/  LOP3.LUT P2, RZ, R53.reuse, 0x1, RZ, 0xc0, !PT ;  /* 0x0000000135ff7812 */ /* 0x040fe4000784c0ff */
[----:B------:R-:W-:-:S04]  /*a290*/  LOP3.LUT P0, RZ, R53, 0x2, RZ, 0xc0, !PT ;  /* 0x0000000235ff7812 */ /* 0x000fc8000780c0ff */
[----:B------:R-:W-:-:S04]  /*a2a0*/  PLOP3.LUT P0, PT, P2, P1, P0, 0xe0, 0x0 ;  /* 0x000000000000781c */ /* 0x000fc80001703c00 */
[----:B------:R-:W-:Y:S02]  /*a2b0*/  SEL R32, RZ, 0x1, !P0 ;  /* 0x00000001ff207807 */ /* 0x000fe40004000000 */
[----:B------:R-:W-:-:S03]  /*a2c0*/  LOP3.LUT P0, RZ, R59, 0x7fffff, RZ, 0xc0, !PT ;  /* 0x007fffff3bff7812 */ /* 0x000fc6000780c0ff */
[----:B------:R-:W-:-:S05]  /*a2d0*/  IMAD.MOV R32, RZ, RZ, -R32 ;  /* 0x000000ffff207224 */ /* 0x000fca00078e0a20 */
[----:B------:R-:W-:Y:S01]  /*a2e0*/  ISETP.GE.AND P1, PT, R32, RZ, PT ;  /* 0x000000ff2000720c */ /* 0x000fe20003f26270 */
[----:B------:R-:W-:-:S05]  /*a2f0*/  VIADD R32, R33, 0xffffff04 ;  /* 0xffffff0421207836 */ /* 0x000fca0000000000 */
[----:B------:R-:W-:-:S07]  /*a300*/  SHF.R.U32.HI R32, RZ, R32, R55 ;  /* 0x00000020ff207219 */ /* 0x000fce0000011637 */
[----:B------:R-:W-:-:S04]  /*a310*/  @!P1 VIADD R32, R32, 0x1 ;  /* 0x0000000120209836 */ /* 0x000fc80000000000 */
[----:B------:R-:W-:-:S05]  /*a320*/  @!P0 IMAD.SHL.U32 R32, R32, 0x2, RZ ;  /* 0x0000000220208824 */ /* 0x000fca00078e00ff */
[----:B------:R-:W-:Y:S01]  /*a330*/  LOP3.LUT R53, R32, 0x80000000, R59, 0xf8, !PT ;  /* 0x8000000020357812 */ /* 0x000fe200078ef83b */
[----:B------:R-:W-:Y:S05]  /*a340*/  BRA `(.L_x_259) ;  /* 0x0000000000047947 */ /* 0x000fea0003800000 */
.L_x_260:
[----:B------:R1:W2:Y:S02]  /*a350*/  MUFU.RCP R53, R59 ;  /* 0x0000003b00357308 */ /* 0x0002a40000001000 */
.L_x_259:
[----:B------:R-:W-:Y:S05]  /*a360*/  BSYNC.RECONVERGENT B0 ;  /* 0x0000000000007941 */ /* 0x000fea0003800200 */
.L_x_257:
[----:B--2---:R-:W-:Y:S01]  /*a370*/  MOV R32, R53 ;  /* 0x0000003500207202 */ /* 0x004fe20000000f00 */
[----:B------:R-:W-:-:S04]  /*a380*/  HFMA2 R53, -RZ, RZ, 0, 0 ;  /* 0x00000000ff357431 */ /* 0x000fc800000001ff */
[----:B-1----:R-:W-:Y:S05]  /*a390*/  RET.REL.NODEC R52 `(_ZN7cutlass13device_kernelINS_4gemm6kernel13GemmUniversalIN4cute5tupleIJiiiiEEENS1_10collective13CollectiveMmaINS1_35MainloopSm100TmaUmmaWarpSpecializedILi13ELi2ELi4ENS5_IJNS4_1CILi2EEENSA_ILi1EEESC_EEEEENS5_IJNSA_ILi128EEESF_NSA_ILi64EEEEEENS_6half_tENS5_IJlSC_lEEESI_SJ_NS4_8TiledMMAINS4_8MMA_AtomIJNS4_26SM100_MMA_F16BF16_2x1SM_SSISI_SI_fLi128ELi128ELNS4_4UMMA5MajorE0ELSO_0ELNSN_7ScaleInE0ELSP_0EEEEEENS4_6LayoutINS5_IJSC_SC_SC_EEENS5_IJNSA_ILi0EEESU_SU_EEEEENS5_IJNS4_10UnderscoreESX_SX_EEEEENS4_18SM100_TMA_2SM_LOADENS4_14ComposedLayoutINS4_7SwizzleILi3ELi4ELi3EEENS4_18smem_ptr_flag_bitsILi16EEENSS_INS5_IJNSA_ILi8EEESG_EEENS5_IJSG_SC_EEEEEEEvNS4_8identityES10_S1A_vS1B_EENS_8epilogue10collective18CollectiveEpilogueINS1D_23Sm100TmaWarpSpecializedILi4ELi2ELi16ELb1ELb0EEEJNS5_IJSG_SF_SG_EEENS5_IJNSS_ISG_SC_EENSS_INS5_IJNSA_ILi16EEESB_EEENS5_IJSC_SG_EEEEEEEESI_SJ_SI_SJ_NS1D_6fusion15FusionCallbacksIS1H_NS1P_13LinCombEltActINS1D_6thread4SiLuESI_fSI_fLNS_15FloatRoundStyleE2EEES1I_S1O_JEEENS4_5SM1004TMEM4LOAD26SM100_TMEM_LOAD_32dp32b16xENS4_13SM90_TMA_LOADENS11_INS12_ILi1ELi4ELi3EEES15_NSS_INS5_IJS16_S1K_EEENS5_IJS1K_SC_EEEEEEENS4_39AutoVectorizingCopyWithAssumedAlignmentILi128EEENS4_14SM90_TMA_STOREES26_S28_S28_EEEvvEEEEvNT_6ParamsE) ;  /* 0xffffff5c34187950 */ /* 0x002fea0003c3ffff */
.L_x_261:
[----:B------:R-:W-:-:S00]  /*a3a0*/  BRA `(.L_x_261) ;  /* 0xfffffffc00fc7947 */ /* 0x000fc0000383ffff */
[----:B------:R-:W-:-:S00]  /*a3b0*/  NOP ;  /* 0x0000000000007918 */ /* 0x000fc00000000000 */
        /* <DEDUP_REMOVED lines=12> */
.L_x_262:


//--------------------- .nv.global.init           --------------------------
	.section	.nv.global.init,"aw",@progbits
.nv.global.init:
	.type		$str$27,@object
	.size		$str$27,($str$28 - $str$27)
$str$27:
        /*0000*/ 	.byte	0x28, 0x61, 0x64, 0x64, 0x72, 0x65, 0x73, 0x73, 0x20, 0x26, 0x20, 0x6d, 0x61, 0x73, 0x6b, 0x29
        /*0010*/ 	.byte	0x20, 0x3d, 0x3d, 0x20, 0x30, 0x00
	.type		$str$28,@object
	.size		$str$28,($str$26 - $str$28)
$str$28:
        /*0016*/ 	.byte	0x2f, 0x74, 0x6d, 0x70, 0x2f, 0x63, 0x75, 0x74, 0x6c, 0x61, 0x73, 0x73, 0x5f, 0x73, 0x77, 0x65
        /*0026*/ 	.byte	0x65, 0x70, 0x5f, 0x73, 0x72, 0x63, 0x2f, 0x69, 0x6e, 0x63, 0x6c, 0x75, 0x64, 0x65, 0x2f, 0x63
        /*0036*/ 	.byte	0x75, 0x74, 0x65, 0x2f, 0x70, 0x6f, 0x69, 0x6e, 0x74, 0x65, 0x72, 0x5f, 0x66, 0x6c, 0x61, 0x67
        /*0046*/ 	.byte	0x67, 0x65, 0x64, 0x2e, 0x68, 0x70, 0x70, 0x00
	.type		$str$26,@object
	.size		$str$26,($str$25 - $str$26)
$str$26:
        /*004e*/ 	.byte	0x2f, 0x74, 0x6d, 0x70, 0x2f, 0x63, 0x75, 0x74, 0x6c, 0x61, 0x73, 0x73, 0x5f, 0x73, 0x77, 0x65
        /*005e*/ 	.byte	0x65, 0x70, 0x5f, 0x73, 0x72, 0x63, 0x2f, 0x69, 0x6e, 0x63, 0x6c, 0x75, 0x64, 0x65, 0x2f, 0x63
        /*006e*/ 	.byte	0x75, 0x74, 0x65, 0x2f, 0x61, 0x74, 0x6f, 0x6d, 0x2f, 0x63, 0x6f, 0x70, 0x79, 0x5f, 0x74, 0x72
        /*007e*/ 	.byte	0x61, 0x69, 0x74, 0x73, 0x5f, 0x73, 0x6d, 0x31, 0x30, 0x30, 0x2e, 0x68, 0x70, 0x70, 0x00
	.type		$str$25,@object
	.size		$str$25,(__unnamed_1 - $str$25)
$str$25:
        /*008d*/ 	.byte	0x28, 0x28, 0x75, 0x69, 0x6e, 0x74, 0x33, 0x32, 0x5f, 0x74, 0x28, 0x74, 0x68, 0x72, 0x65, 0x61
        /*009d*/ 	.byte	0x64, 0x49, 0x64, 0x78, 0x2e, 0x78, 0x29, 0x20, 0x2f, 0x20, 0x33, 0x32, 0x29, 0x20, 0x25, 0x20
        /*00ad*/ 	.byte	0x34, 0x29, 0x20, 0x3d, 0x3d, 0x20, 0x28, 0x28, 0x28, 0x74, 0x6d, 0x65, 0x6d, 0x5f, 0x61, 0x64
        /*00bd*/ 	.byte	0x64, 0x72, 0x20, 0x3e, 0x3e, 0x20, 0x31, 0x36, 0x29, 0x20, 0x2f, 0x20, 0x33, 0x32, 0x29, 0x20
        /*00cd*/ 	.byte	0x25, 0x20, 0x34, 0x29, 0x00
	.type		__unnamed_1,@object
	.size		__unnamed_1,(__unnamed_2 - __unnamed_1)
__unnamed_1:
        /*00d2*/ 	.byte	0x61, 0x75, 0x74, 0x6f, 0x20, 0x63, 0x75, 0x74, 0x65, 0x3a, 0x3a, 0x61, 0x73, 0x5f, 0x70, 0x6f
        /* <DEDUP_REMOVED lines=24> */
        /*0262*/ 	.byte	0x34, 0x38, 0x3e, 0x3e, 0x3e, 0x3e, 0x5d, 0x00
	.type		__unnamed_2,@object
	.size		__unnamed_2,(.L_2 - __unnamed_2)
__unnamed_2:
        /* <DEDUP_REMOVED lines=40> */
        /*04ea*/ 	.byte	0x3a, 0x3a, 0x43, 0x3c, 0x30, 0x3e, 0x3e, 0x3e, 0x3e, 0x5d, 0x00
.L_2:


//--------------------- .nv.shared._ZN7cutlass13device_kernelINS_4gemm6kernel13GemmUniversalIN4cute5tupleIJiiiiEEENS1_10collective13CollectiveMmaINS1_35MainloopSm100TmaUmmaWarpSpecializedILi13ELi2ELi4ENS5_IJNS4_1CILi2EEENSA_ILi1EEESC_EEEEENS5_IJNSA_ILi128EEESF_NSA_ILi64EEEEEENS_6half_tENS5_IJlSC_lEEESI_SJ_NS4_8TiledMMAINS4_8MMA_AtomIJNS4_26SM100_MMA_F16BF16_2x1SM_SSISI_SI_fLi128ELi128ELNS4_4UMMA5MajorE0ELSO_0ELNSN_7ScaleInE0ELSP_0EEEEEENS4_6LayoutINS5_IJSC_SC_SC_EEENS5_IJNSA_ILi0EEESU_SU_EEEEENS5_IJNS4_10UnderscoreESX_SX_EEEEENS4_18SM100_TMA_2SM_LOADENS4_14ComposedLayoutINS4_7SwizzleILi3ELi4ELi3EEENS4_18smem_ptr_flag_bitsILi16EEENSS_INS5_IJNSA_ILi8EEESG_EEENS5_IJSG_SC_EEEEEEEvNS4_8identityES10_S1A_vS1B_EENS_8epilogue10collective18CollectiveEpilogueINS1D_23Sm100TmaWarpSpecializedILi4ELi2ELi16ELb1ELb0EEEJNS5_IJSG_SF_SG_EEENS5_IJNSS_ISG_SC_EENSS_INS5_IJNSA_ILi16EEESB_EEENS5_IJSC_SG_EEEEEEEESI_SJ_SI_SJ_NS1D_6fusion15FusionCallbacksIS1H_NS1P_13LinCombEltActINS1D_6thread4SiLuESI_fSI_fLNS_15FloatRoundStyleE2EEES1I_S1O_JEEENS4_5SM1004TMEM4LOAD26SM100_TMEM_LOAD_32dp32b16xENS4_13SM90_TMA_LOADENS11_INS12_ILi1ELi4ELi3EEES15_NSS_INS5_IJS16_S1K_EEENS5_IJS1K_SC_EEEEEEENS4_39AutoVectorizingCopyWithAssumedAlignmentILi128EEENS4_14SM90_TMA_STOREES26_S28_S28_EEEvvEEEEvNT_6ParamsE --------------------------
	.section	.nv.shared._ZN7cutlass13device_kernelINS_4gemm6kernel13GemmUniversalIN4cute5tupleIJiiiiEEENS1_10collective13CollectiveMmaINS1_35MainloopSm100TmaUmmaWarpSpecializedILi13ELi2ELi4ENS5_IJNS4_1CILi2EEENSA_ILi1EEESC_EEEEENS5_IJNSA_ILi128EEESF_NSA_ILi64EEEEEENS_6half_tENS5_IJlSC_lEEESI_SJ_NS4_8TiledMMAINS4_8MMA_AtomIJNS4_26SM100_MMA_F16BF16_2x1SM_SSISI_SI_fLi128ELi128ELNS4_4UMMA5MajorE0ELSO_0ELNSN_7ScaleInE0ELSP_0EEEEEENS4_6LayoutINS5_IJSC_SC_SC_EEENS5_IJNSA_ILi0EEESU_SU_EEEEENS5_IJNS4_10UnderscoreESX_SX_EEEEENS4_18SM100_TMA_2SM_LOADENS4_14ComposedLayoutINS4_7SwizzleILi3ELi4ELi3EEENS4_18smem_ptr_flag_bitsILi16EEENSS_INS5_IJNSA_ILi8EEESG_EEENS5_IJSG_SC_EEEEEEEvNS4_8identityES10_S1A_vS1B_EENS_8epilogue10collective18CollectiveEpilogueINS1D_23Sm100TmaWarpSpecializedILi4ELi2ELi16ELb1ELb0EEEJNS5_IJSG_SF_SG_EEENS5_IJNSS_ISG_SC_EENSS_INS5_IJNSA_ILi16EEESB_EEENS5_IJSC_SG_EEEEEEEESI_SJ_SI_SJ_NS1D_6fusion15FusionCallbacksIS1H_NS1P_13LinCombEltActINS1D_6thread4SiLuESI_fSI_fLNS_15FloatRoundStyleE2EEES1I_S1O_JEEENS4_5SM1004TMEM4LOAD26SM100_TMEM_LOAD_32dp32b16xENS4_13SM90_TMA_LOADENS11_INS12_ILi1ELi4ELi3EEES15_NSS_INS5_IJS16_S1K_EEENS5_IJS1K_SC_EEEEEEENS4_39AutoVectorizingCopyWithAssumedAlignmentILi128EEENS4_14SM90_TMA_STOREES26_S28_S28_EEEvvEEEEvNT_6ParamsE,"aw",@nobits
	.sectionflags	@""
	.align	16
	.zero		1024


//--------------------- .nv.shared.reserved.0     --------------------------
	.section	.nv.shared.reserved.0,"aw",@nobits
	.weak		__nv_reservedSMEM_offset_0_alias
	.size		__nv_reservedSMEM_offset_0_alias, 0, 64
	.other		__nv_reservedSMEM_offset_0_alias,@"STO_CUDA_RESERVED_SHARED STV_DEFAULT"
__nv_reservedSMEM_offset_0_alias:
	.zero		0
.nv.shared.reserved.0:
	.zero		64
	.weak		__nv_reservedSMEM_tcgen05_partition
	.type		__nv_reservedSMEM_tcgen05_partition,@object
	.size		__nv_reservedSMEM_tcgen05_partition,(.L_0 - __nv_reservedSMEM_tcgen05_partition)
__nv_reservedSMEM_tcgen05_partition:
	.zero		32
.L_0:


//--------------------- .nv.global                --------------------------
	.section	.nv.global,"aw",@nobits
.nv.global:
	.type		_ZN39_INTERNAL_292e0802_4_k_cu_01a0fdc2_29674cute1_E,@object
	.size		_ZN39_INTERNAL_292e0802_4_k_cu_01a0fdc2_29674cute1_E,(_ZN39_INTERNAL_292e0802_4_k_cu_01a0fdc2_29674cuda3std3__45__cpo6cbeginE - _ZN39_INTERNAL_292e0802_4_k_cu_01a0fdc2_29674cute1_E)
_ZN39_INTERNAL_292e0802_4_k_cu_01a0fdc2_29674cute1_E:
	.zero		1
	.type		_ZN39_INTERNAL_292e0802_4_k_cu_01a0fdc2_29674cuda3std3__45__cpo6cbeginE,@object
	.size		_ZN39_INTERNAL_292e0802_4_k_cu_01a0fdc2_29674cuda3std3__45__cpo6cbeginE,(_ZN39_INTERNAL_292e0802_4_k_cu_01a0fdc2_29674cuda3std3__48in_placeE - _ZN39_INTERNAL_292e0802_4_k_cu_01a0fdc2_29674cuda3std3__45__cpo6cbeginE)
_ZN39_INTERNAL_292e0802_4_k_cu_01a0fdc2_29674cuda3std3__45__cpo6cbeginE:
	.zero		1
	.type		_ZN39_INTERNAL_292e0802_4_k_cu_01a0fdc2_29674cuda3std3__48in_placeE,@object
	.size		_ZN39_INTERNAL_292e0802_4_k_cu_01a0fdc2_29674cuda3std3__48in_placeE,(_ZN39_INTERNAL_292e0802_4_k_cu_01a0fdc2_29674cuda3std6ranges3__45__cpo9iter_moveE - _ZN39_INTERNAL_292e0802_4_k_cu_01a0fdc2_29674cuda3std3__48in_placeE)
_ZN39_INTERNAL_292e0802_4_k_cu_01a0fdc2_29674cuda3std3__48in_placeE:
	.zero		1
	.type		_ZN39_INTERNAL_292e0802_4_k_cu_01a0fdc2_29674cuda3std6ranges3__45__cpo9iter_moveE,@object
	.size		_ZN39_INTERNAL_292e0802_4_k_cu_01a0fdc2_29674cuda3std6ranges3__45__cpo9iter_moveE,(_ZN39_INTERNAL_292e0802_4_k_cu_01a0fdc2_29674cuda3std3__45__cpo5beginE - _ZN39_INTERNAL_292e0802_4_k_cu_01a0fdc2_29674cuda3std6ranges3__45__cpo9iter_moveE)
_ZN39_INTERNAL_292e0802_4_k_cu_01a0fdc2_29674cuda3std6ranges3__45__cpo9iter_moveE:
	.zero		1
	.type		_ZN39_INTERNAL_292e0802_4_k_cu_01a0fdc2_29674cuda3std3__45__cpo5beginE,@object
	.size		_ZN39_INTERNAL_292e0802_4_k_cu_01a0fdc2_29674cuda3std3__45__cpo5beginE,(_ZN39_INTERNAL_292e0802_4_k_cu_01a0fdc2_29674cuda3std3__441_GLOBAL__N__292e0802_4_k_cu_01a0fdc2_29676ignoreE - _ZN39_INTERNAL_292e0802_4_k_cu_01a0fdc2_29674cuda3std3__45__cpo5beginE)
_ZN39_INTERNAL_292e0802_4_k_cu_01a0fdc2_29674cuda3std3__45__cpo5beginE:
	.zero		1
	.type		_ZN39_INTERNAL_292e0802_4_k_cu_01a0fdc2_29674cuda3std3__441_GLOBAL__N__292e0802_4_k_cu_01a0fdc2_29676ignoreE,@object
	.size		_ZN39_INTERNAL_292e0802_4_k_cu_01a0fdc2_29674cuda3std3__441_GLOBAL__N__292e0802_4_k_cu_01a0fdc2_29676ignoreE,(_ZN39_INTERNAL_292e0802_4_k_cu_01a0fdc2_29674cute7productE - _ZN39_INTERNAL_292e0802_4_k_cu_01a0fdc2_29674cuda3std3__441_GLOBAL__N__292e0802_4_k_cu_01a0fdc2_29676ignoreE)
_ZN39_INTERNAL_292e0802_4_k_cu_01a0fdc2_29674cuda3std3__441_GLOBAL__N__292e0802_4_k_cu_01a0fdc2_29676ignoreE:
	.zero		1
	.type		_ZN39_INTERNAL_292e0802_4_k_cu_01a0fdc2_29674cute7productE,@object
	.size		_ZN39_INTERNAL_292e0802_4_k_cu_01a0fdc2_29674cute7productE,(_ZN39_INTERNAL_292e0802_4_k_cu_01a0fdc2_29674cuda3std3__45__cpo3endE - _ZN39_INTERNAL_292e0802_4_k_cu_01a0fdc2_29674cute7productE)
_ZN39_INTERNAL_292e0802_4_k_cu_01a0fdc2_29674cute7productE:
	.zero		1
	.type		_ZN39_INTERNAL_292e0802_4_k_cu_01a0fdc2_29674cuda3std3__45__cpo3endE,@object
	.size		_ZN39_INTERNAL_292e0802_4_k_cu_01a0fdc2_29674cuda3std3__45__cpo3endE,(_ZN39_INTERNAL_292e0802_4_k_cu_01a0fdc2_29674cuda3std3__419piecewise_constructE - _ZN39_INTERNAL_292e0802_4_k_cu_01a0fdc2_29674cuda3std3__45__cpo3endE)
_ZN39_INTERNAL_292e0802_4_k_cu_01a0fdc2_29674cuda3std3__45__cpo3endE:
	.zero		1
	.type		_ZN39_INTERNAL_292e0802_4_k_cu_01a0fdc2_29674cuda3std3__419piecewise_constructE,@object
	.size		_ZN39_INTERNAL_292e0802_4_k_cu_01a0fdc2_29674cuda3std3__419piecewise_constructE,(_ZN39_INTERNAL_292e0802_4_k_cu_01a0fdc2_29674cuda3std3__45__cpo4cendE - _ZN39_INTERNAL_292e0802_4_k_cu_01a0fdc2_29674cuda3std3__419piecewise_constructE)
_ZN39_INTERNAL_292e0802_4_k_cu_01a0fdc2_29674cuda3std3__419piecewise_constructE:
	.zero		1
	.type		_ZN39_INTERNAL_292e0802_4_k_cu_01a0fdc2_29674cuda3std3__45__cpo4cendE,@object
	.size		_ZN39_INTERNAL_292e0802_4_k_cu_01a0fdc2_29674cuda3std3__45__cpo4cendE,(_ZN39_INTERNAL_292e0802_4_k_cu_01a0fdc2_29674cuda3std6ranges3__45__cpo4swapE - _ZN39_INTERNAL_292e0802_4_k_cu_01a0fdc2_29674cuda3std3__45__cpo4cendE)
_ZN39_INTERNAL_292e0802_4_k_cu_01a0fdc2_29674cuda3std3__45__cpo4cendE:
	.zero		1
	.type		_ZN39_INTERNAL_292e0802_4_k_cu_01a0fdc2_29674cuda3std6ranges3__45__cpo4swapE,@object
	.size		_ZN39_INTERNAL_292e0802_4_k_cu_01a0fdc2_29674cuda3std6ranges3__45__cpo4swapE,(.L_10 - _ZN39_INTERNAL_292e0802_4_k_cu_01a0fdc2_29674cuda3std6ranges3__45__cpo4swapE)
_ZN39_INTERNAL_292e0802_4_k_cu_01a0fdc2_29674cuda3std6ranges3__45__cpo4swapE:
	.zero		1
.L_10:


//--------------------- .nv.constant0._ZN7cutlass13device_kernelINS_4gemm6kernel13GemmUniversalIN4cute5tupleIJiiiiEEENS1_10collective13CollectiveMmaINS1_35MainloopSm100TmaUmmaWarpSpecializedILi13ELi2ELi4ENS5_IJNS4_1CILi2EEENSA_ILi1EEESC_EEEEENS5_IJNSA_ILi128EEESF_NSA_ILi64EEEEEENS_6half_tENS5_IJlSC_lEEESI_SJ_NS4_8TiledMMAINS4_8MMA_AtomIJNS4_26SM100_MMA_F16BF16_2x1SM_SSISI_SI_fLi128ELi128ELNS4_4UMMA5MajorE0ELSO_0ELNSN_7ScaleInE0ELSP_0EEEEEENS4_6LayoutINS5_IJSC_SC_SC_EEENS5_IJNSA_ILi0EEESU_SU_EEEEENS5_IJNS4_10UnderscoreESX_SX_EEEEENS4_18SM100_TMA_2SM_LOADENS4_14ComposedLayoutINS4_7SwizzleILi3ELi4ELi3EEENS4_18smem_ptr_flag_bitsILi16EEENSS_INS5_IJNSA_ILi8EEESG_EEENS5_IJSG_SC_EEEEEEEvNS4_8identityES10_S1A_vS1B_EENS_8epilogue10collective18CollectiveEpilogueINS1D_23Sm100TmaWarpSpecializedILi4ELi2ELi16ELb1ELb0EEEJNS5_IJSG_SF_SG_EEENS5_IJNSS_ISG_SC_EENSS_INS5_IJNSA_ILi16EEESB_EEENS5_IJSC_SG_EEEEEEEESI_SJ_SI_SJ_NS1D_6fusion15FusionCallbacksIS1H_NS1P_13LinCombEltActINS1D_6thread4SiLuESI_fSI_fLNS_15FloatRoundStyleE2EEES1I_S1O_JEEENS4_5SM1004TMEM4LOAD26SM100_TMEM_LOAD_32dp32b16xENS4_13SM90_TMA_LOADENS11_INS12_ILi1ELi4ELi3EEES15_NSS_INS5_IJS16_S1K_EEENS5_IJS1K_SC_EEEEEEENS4_39AutoVectorizingCopyWithAssumedAlignmentILi128EEENS4_14SM90_TMA_STOREES26_S28_S28_EEEvvEEEEvNT_6ParamsE --------------------------
	.section	.nv.constant0._ZN7cutlass13device_kernelINS_4gemm6kernel13GemmUniversalIN4cute5tupleIJiiiiEEENS1_10collective13CollectiveMmaINS1_35MainloopSm100TmaUmmaWarpSpecializedILi13ELi2ELi4ENS5_IJNS4_1CILi2EEENSA_ILi1EEESC_EEEEENS5_IJNSA_ILi128EEESF_NSA_ILi64EEEEEENS_6half_tENS5_IJlSC_lEEESI_SJ_NS4_8TiledMMAINS4_8MMA_AtomIJNS4_26SM100_MMA_F16BF16_2x1SM_SSISI_SI_fLi128ELi128ELNS4_4UMMA5MajorE0ELSO_0ELNSN_7ScaleInE0ELSP_0EEEEEENS4_6LayoutINS5_IJSC_SC_SC_EEENS5_IJNSA_ILi0EEESU_SU_EEEEENS5_IJNS4_10UnderscoreESX_SX_EEEEENS4_18SM100_TMA_2SM_LOADENS4_14ComposedLayoutINS4_7SwizzleILi3ELi4ELi3EEENS4_18smem_ptr_flag_bitsILi16EEENSS_INS5_IJNSA_ILi8EEESG_EEENS5_IJSG_SC_EEEEEEEvNS4_8identityES10_S1A_vS1B_EENS_8epilogue10collective18CollectiveEpilogueINS1D_23Sm100TmaWarpSpecializedILi4ELi2ELi16ELb1ELb0EEEJNS5_IJSG_SF_SG_EEENS5_IJNSS_ISG_SC_EENSS_INS5_IJNSA_ILi16EEESB_EEENS5_IJSC_SG_EEEEEEEESI_SJ_SI_SJ_NS1D_6fusion15FusionCallbacksIS1H_NS1P_13LinCombEltActINS1D_6thread4SiLuESI_fSI_fLNS_15FloatRoundStyleE2EEES1I_S1O_JEEENS4_5SM1004TMEM4LOAD26SM100_TMEM_LOAD_32dp32b16xENS4_13SM90_TMA_LOADENS11_INS12_ILi1ELi4ELi3EEES15_NSS_INS5_IJS16_S1K_EEENS5_IJS1K_SC_EEEEEEENS4_39AutoVectorizingCopyWithAssumedAlignmentILi128EEENS4_14SM90_TMA_STOREES26_S28_S28_EEEvvEEEEvNT_6ParamsE,"a",@progbits
	.sectionflags	@""
	.align	4
.nv.constant0._ZN7cutlass13device_kernelINS_4gemm6kernel13GemmUniversalIN4cute5tupleIJiiiiEEENS1_10collective13CollectiveMmaINS1_35MainloopSm100TmaUmmaWarpSpecializedILi13ELi2ELi4ENS5_IJNS4_1CILi2EEENSA_ILi1EEESC_EEEEENS5_IJNSA_ILi128EEESF_NSA_ILi64EEEEEENS_6half_tENS5_IJlSC_lEEESI_SJ_NS4_8TiledMMAINS4_8MMA_AtomIJNS4_26SM100_MMA_F16BF16_2x1SM_SSISI_SI_fLi128ELi128ELNS4_4UMMA5MajorE0ELSO_0ELNSN_7ScaleInE0ELSP_0EEEEEENS4_6LayoutINS5_IJSC_SC_SC_EEENS5_IJNSA_ILi0EEESU_SU_EEEEENS5_IJNS4_10UnderscoreESX_SX_EEEEENS4_18SM100_TMA_2SM_LOADENS4_14ComposedLayoutINS4_7SwizzleILi3ELi4ELi3EEENS4_18smem_ptr_flag_bitsILi16EEENSS_INS5_IJNSA_ILi8EEESG_EEENS5_IJSG_SC_EEEEEEEvNS4_8identityES10_S1A_vS1B_EENS_8epilogue10collective18CollectiveEpilogueINS1D_23Sm100TmaWarpSpecializedILi4ELi2ELi16ELb1ELb0EEEJNS5_IJSG_SF_SG_EEENS5_IJNSS_ISG_SC_EENSS_INS5_IJNSA_ILi16EEESB_EEENS5_IJSC_SG_EEEEEEEESI_SJ_SI_SJ_NS1D_6fusion15FusionCallbacksIS1H_NS1P_13LinCombEltActINS1D_6thread4SiLuESI_fSI_fLNS_15FloatRoundStyleE2EEES1I_S1O_JEEENS4_5SM1004TMEM4LOAD26SM100_TMEM_LOAD_32dp32b16xENS4_13SM90_TMA_LOADENS11_INS12_ILi1ELi4ELi3EEES15_NSS_INS5_IJS16_S1K_EEENS5_IJS1K_SC_EEEEEEENS4_39AutoVectorizingCopyWithAssumedAlignmentILi128EEENS4_14SM90_TMA_STOREES26_S28_S28_EEEvvEEEEvNT_6ParamsE:
	.zero		2944


//--------------------- SYMBOLS --------------------------

	.type		.nv.reservedSmem.offset0,@object
	.size		.nv.reservedSmem.offset0,0x4
	.type		.nv.reservedSmem.cap,@object
	.size		.nv.reservedSmem.cap,0x4
	.type		__assertfail,@function
